	.target	sm_100a

	.elftype	@"ET_EXEC"


//--------------------- .note.nv.tkinfo           --------------------------
	.section	.note.nv.tkinfo,"",@"SHT_NOTE"
	.sectionflags	@"SHF_NOTE_NV_TKINFO"
	.tkinfo
        /*0018*/ 	.word	0x00000002
        /*0030*/ 	.string	""
        /*0030*/ 	.string	"ptxas"
        /*0030*/ 	.string	"Cuda compilation tools, release 13.0, V13.0.88"
        /*0030*/ 	.string	"Build cuda_13.0.r13.0/compiler.36424714_0"
        /*0030*/ 	.string	"-arch sm_100a -m 64 "



//--------------------- .note.nv.cuinfo           --------------------------
	.section	.note.nv.cuinfo,"",@"SHT_NOTE"
	.sectionflags	@"SHF_NOTE_NV_CUINFO"
        /*0018*/ 	.short	0x0002
        /*001a*/ 	.short	0x0064
        /*001c*/ 	.short	0x0082
	.zero		2


//--------------------- .nv.info                  --------------------------
	.section	.nv.info,"",@"SHT_CUDA_INFO"
	.align	4


	//----- nvinfo : EIATTR_REGCOUNT
	.align		4
        /*0000*/ 	.byte	0x04, 0x2f
        /*0002*/ 	.short	(.L_19 - .L_18)
	.align		4
.L_18:
        /*0004*/ 	.word	index@(_ZN7cutlass13device_kernelINS_4gemm6kernel13GemmUniversalIN4cute5tupleIJiiiiEEENS1_10collective13CollectiveMmaINS1_35MainloopSm100TmaUmmaWarpSpecializedILi4ELi2ELi4ENS5_IJNS4_1CILi1EEESB_SB_EEEEENS5_IJNSA_ILi64EEENSA_ILi128EEESF_EEENS_10bfloat16_tENS5_IJlSB_lEEESH_SI_NS4_8TiledMMAINS4_8MMA_AtomIJNS4_20SM100_MMA_F16BF16_SSISH_SH_fLi64ELi128ELNS4_4UMMA5MajorE0ELSN_0ELNSM_7ScaleInE0ELSO_0EEEEEENS4_6LayoutISC_NS5_IJNSA_ILi0EEESS_SS_EEEEENS5_IJNS4_10UnderscoreESV_SV_EEEEENS4_13SM90_TMA_LOADENS4_14ComposedLayoutINS4_7SwizzleILi3ELi4ELi3EEENS4_18smem_ptr_flag_bitsILi16EEENSR_INS5_IJNSA_ILi8EEESE_EEENS5_IJSE_SB_EEEEEEEvNS4_8identityESY_S18_vS19_EENS_8epilogue10collective18CollectiveEpilogueINS1B_23Sm100TmaWarpSpecializedILi4ELi2ELi16ELb1ELb0EEEJSG_NS5_IJNSR_ISE_SB_EENSR_INSA_ILi32EEESB_EEEEESH_SI_SH_SI_NS1B_6fusion15FusionCallbacksIS1F_NS1K_17LinearCombinationISH_fSH_fLNS_15FloatRoundStyleE2EEESG_S1J_JEEENS4_5SM1004TMEM4LOAD26SM100_TMEM_LOAD_16dp256b4xESY_NSZ_INS10_ILi2ELi4ELi3EEES13_NSR_INS5_IJS14_S1H_EEENS5_IJS1H_SB_EEEEEEENS4_17SM75_U32x4_LDSM_NENS4_14SM90_TMA_STOREES1Y_NS4_17SM90_U32x4_STSM_NENS4_39AutoVectorizingCopyWithAssumedAlignmentILi128EEEEEEvvEEEEvNT_6ParamsE)
        /*0008*/ 	.word	0x0000005b


	//----- nvinfo : EIATTR_FRAME_SIZE
	.align		4
.L_19:
        /*000c*/ 	.byte	0x04, 0x11
        /*000e*/ 	.short	(.L_21 - .L_20)
	.align		4
.L_20:
        /*0010*/ 	.word	index@($__internal_2_$__cuda_sm10x_tcgen05_guardrail_trap_unallocated_columns_being_dealloced)
        /*0014*/ 	.word	0x00000000


	//----- nvinfo : EIATTR_FRAME_SIZE
	.align		4
.L_21:
        /*0018*/ 	.byte	0x04, 0x11
        /*001a*/ 	.short	(.L_23 - .L_22)
	.align		4
.L_22:
        /*001c*/ 	.word	index@($__internal_1_$__cuda_sm10x_tcgen05_guardrail_trap_phase_invalid_during_alloc)
        /*0020*/ 	.word	0x00000000


	//----- nvinfo : EIATTR_FRAME_SIZE
	.align		4
.L_23:
        /*0024*/ 	.byte	0x04, 0x11
        /*0026*/ 	.short	(.L_25 - .L_24)
	.align		4
.L_24:
        /*0028*/ 	.word	index@($__internal_0_$__cuda_sm10x_tcgen05_guardrail_trap_col_being_dealloced_not_returned_by_alloc)
        /*002c*/ 	.word	0x00000000


	//----- nvinfo : EIATTR_FRAME_SIZE
	.align		4
.L_25:
        /*0030*/ 	.byte	0x04, 0x11
        /*0032*/ 	.short	(.L_27 - .L_26)
	.align		4
.L_26:
        /*0034*/ 	.word	index@(_ZN7cutlass13device_kernelINS_4gemm6kernel13GemmUniversalIN4cute5tupleIJiiiiEEENS1_10collective13CollectiveMmaINS1_35MainloopSm100TmaUmmaWarpSpecializedILi4ELi2ELi4ENS5_IJNS4_1CILi1EEESB_SB_EEEEENS5_IJNSA_ILi64EEENSA_ILi128EEESF_EEENS_10bfloat16_tENS5_IJlSB_lEEESH_SI_NS4_8TiledMMAINS4_8MMA_AtomIJNS4_20SM100_MMA_F16BF16_SSISH_SH_fLi64ELi128ELNS4_4UMMA5MajorE0ELSN_0ELNSM_7ScaleInE0ELSO_0EEEEEENS4_6LayoutISC_NS5_IJNSA_ILi0EEESS_SS_EEEEENS5_IJNS4_10UnderscoreESV_SV_EEEEENS4_13SM90_TMA_LOADENS4_14ComposedLayoutINS4_7SwizzleILi3ELi4ELi3EEENS4_18smem_ptr_flag_bitsILi16EEENSR_INS5_IJNSA_ILi8EEESE_EEENS5_IJSE_SB_EEEEEEEvNS4_8identityESY_S18_vS19_EENS_8epilogue10collective18CollectiveEpilogueINS1B_23Sm100TmaWarpSpecializedILi4ELi2ELi16ELb1ELb0EEEJSG_NS5_IJNSR_ISE_SB_EENSR_INSA_ILi32EEESB_EEEEESH_SI_SH_SI_NS1B_6fusion15FusionCallbacksIS1F_NS1K_17LinearCombinationISH_fSH_fLNS_15FloatRoundStyleE2EEESG_S1J_JEEENS4_5SM1004TMEM4LOAD26SM100_TMEM_LOAD_16dp256b4xESY_NSZ_INS10_ILi2ELi4ELi3EEES13_NSR_INS5_IJS14_S1H_EEENS5_IJS1H_SB_EEEEEEENS4_17SM75_U32x4_LDSM_NENS4_14SM90_TMA_STOREES1Y_NS4_17SM90_U32x4_STSM_NENS4_39AutoVectorizingCopyWithAssumedAlignmentILi128EEEEEEvvEEEEvNT_6ParamsE)
        /*0038*/ 	.word	0x00000000


	//----- nvinfo : EIATTR_MIN_STACK_SIZE
	.align		4
.L_27:
        /*003c*/ 	.byte	0x04, 0x12
        /*003e*/ 	.short	(.L_29 - .L_28)
	.align		4
.L_28:
        /*0040*/ 	.word	index@(_ZN7cutlass13device_kernelINS_4gemm6kernel13GemmUniversalIN4cute5tupleIJiiiiEEENS1_10collective13CollectiveMmaINS1_35MainloopSm100TmaUmmaWarpSpecializedILi4ELi2ELi4ENS5_IJNS4_1CILi1EEESB_SB_EEEEENS5_IJNSA_ILi64EEENSA_ILi128EEESF_EEENS_10bfloat16_tENS5_IJlSB_lEEESH_SI_NS4_8TiledMMAINS4_8MMA_AtomIJNS4_20SM100_MMA_F16BF16_SSISH_SH_fLi64ELi128ELNS4_4UMMA5MajorE0ELSN_0ELNSM_7ScaleInE0ELSO_0EEEEEENS4_6LayoutISC_NS5_IJNSA_ILi0EEESS_SS_EEEEENS5_IJNS4_10UnderscoreESV_SV_EEEEENS4_13SM90_TMA_LOADENS4_14ComposedLayoutINS4_7SwizzleILi3ELi4ELi3EEENS4_18smem_ptr_flag_bitsILi16EEENSR_INS5_IJNSA_ILi8EEESE_EEENS5_IJSE_SB_EEEEEEEvNS4_8identityESY_S18_vS19_EENS_8epilogue10collective18CollectiveEpilogueINS1B_23Sm100TmaWarpSpecializedILi4ELi2ELi16ELb1ELb0EEEJSG_NS5_IJNSR_ISE_SB_EENSR_INSA_ILi32EEESB_EEEEESH_SI_SH_SI_NS1B_6fusion15FusionCallbacksIS1F_NS1K_17LinearCombinationISH_fSH_fLNS_15FloatRoundStyleE2EEESG_S1J_JEEENS4_5SM1004TMEM4LOAD26SM100_TMEM_LOAD_16dp256b4xESY_NSZ_INS10_ILi2ELi4ELi3EEES13_NSR_INS5_IJS14_S1H_EEENS5_IJS1H_SB_EEEEEEENS4_17SM75_U32x4_LDSM_NENS4_14SM90_TMA_STOREES1Y_NS4_17SM90_U32x4_STSM_NENS4_39AutoVectorizingCopyWithAssumedAlignmentILi128EEEEEEvvEEEEvNT_6ParamsE)
        /*0044*/ 	.word	0x00000000
.L_29:


//--------------------- .nv.compat                --------------------------
	.section	.nv.compat,"",@"SHT_CUDA_COMPAT_INFO"
	.align	4
        /*0000*/ 	.byte	0x02, 0x09, 0x01, 0x00, 0x02, 0x02, 0x02, 0x00, 0x02, 0x05, 0x05, 0x00, 0x03, 0x07, 0x01, 0x01
        /*0010*/ 	.byte	0x02, 0x03, 0x01, 0x00, 0x02, 0x06, 0x01, 0x00, 0x04, 0x0b, 0x08, 0x00, 0x09, 0x00, 0x00, 0x00
        /*0020*/ 	.byte	0x00, 0x00, 0x00, 0x00


//--------------------- .nv.info._ZN7cutlass13device_kernelINS_4gemm6kernel13GemmUniversalIN4cute5tupleIJiiiiEEENS1_10collective13CollectiveMmaINS1_35MainloopSm100TmaUmmaWarpSpecializedILi4ELi2ELi4ENS5_IJNS4_1CILi1EEESB_SB_EEEEENS5_IJNSA_ILi64EEENSA_ILi128EEESF_EEENS_10bfloat16_tENS5_IJlSB_lEEESH_SI_NS4_8TiledMMAINS4_8MMA_AtomIJNS4_20SM100_MMA_F16BF16_SSISH_SH_fLi64ELi128ELNS4_4UMMA5MajorE0ELSN_0ELNSM_7ScaleInE0ELSO_0EEEEEENS4_6LayoutISC_NS5_IJNSA_ILi0EEESS_SS_EEEEENS5_IJNS4_10UnderscoreESV_SV_EEEEENS4_13SM90_TMA_LOADENS4_14ComposedLayoutINS4_7SwizzleILi3ELi4ELi3EEENS4_18smem_ptr_flag_bitsILi16EEENSR_INS5_IJNSA_ILi8EEESE_EEENS5_IJSE_SB_EEEEEEEvNS4_8identityESY_S18_vS19_EENS_8epilogue10collective18CollectiveEpilogueINS1B_23Sm100TmaWarpSpecializedILi4ELi2ELi16ELb1ELb0EEEJSG_NS5_IJNSR_ISE_SB_EENSR_INSA_ILi32EEESB_EEEEESH_SI_SH_SI_NS1B_6fusion15FusionCallbacksIS1F_NS1K_17LinearCombinationISH_fSH_fLNS_15FloatRoundStyleE2EEESG_S1J_JEEENS4_5SM1004TMEM4LOAD26SM100_TMEM_LOAD_16dp256b4xESY_NSZ_INS10_ILi2ELi4ELi3EEES13_NSR_INS5_IJS14_S1H_EEENS5_IJS1H_SB_EEEEEEENS4_17SM75_U32x4_LDSM_NENS4_14SM90_TMA_STOREES1Y_NS4_17SM90_U32x4_STSM_NENS4_39AutoVectorizingCopyWithAssumedAlignmentILi128EEEEEEvvEEEEvNT_6ParamsE --------------------------
	.section	.nv.info._ZN7cutlass13device_kernelINS_4gemm6kernel13GemmUniversalIN4cute5tupleIJiiiiEEENS1_10collective13CollectiveMmaINS1_35MainloopSm100TmaUmmaWarpSpecializedILi4ELi2ELi4ENS5_IJNS4_1CILi1EEESB_SB_EEEEENS5_IJNSA_ILi64EEENSA_ILi128EEESF_EEENS_10bfloat16_tENS5_IJlSB_lEEESH_SI_NS4_8TiledMMAINS4_8MMA_AtomIJNS4_20SM100_MMA_F16BF16_SSISH_SH_fLi64ELi128ELNS4_4UMMA5MajorE0ELSN_0ELNSM_7ScaleInE0ELSO_0EEEEEENS4_6LayoutISC_NS5_IJNSA_ILi0EEESS_SS_EEEEENS5_IJNS4_10UnderscoreESV_SV_EEEEENS4_13SM90_TMA_LOADENS4_14ComposedLayoutINS4_7SwizzleILi3ELi4ELi3EEENS4_18smem_ptr_flag_bitsILi16EEENSR_INS5_IJNSA_ILi8EEESE_EEENS5_IJSE_SB_EEEEEEEvNS4_8identityESY_S18_vS19_EENS_8epilogue10collective18CollectiveEpilogueINS1B_23Sm100TmaWarpSpecializedILi4ELi2ELi16ELb1ELb0EEEJSG_NS5_IJNSR_ISE_SB_EENSR_INSA_ILi32EEESB_EEEEESH_SI_SH_SI_NS1B_6fusion15FusionCallbacksIS1F_NS1K_17LinearCombinationISH_fSH_fLNS_15FloatRoundStyleE2EEESG_S1J_JEEENS4_5SM1004TMEM4LOAD26SM100_TMEM_LOAD_16dp256b4xESY_NSZ_INS10_ILi2ELi4ELi3EEES13_NSR_INS5_IJS14_S1H_EEENS5_IJS1H_SB_EEEEEEENS4_17SM75_U32x4_LDSM_NENS4_14SM90_TMA_STOREES1Y_NS4_17SM90_U32x4_STSM_NENS4_39AutoVectorizingCopyWithAssumedAlignmentILi128EEEEEEvvEEEEvNT_6ParamsE,"",@"SHT_CUDA_INFO"
	.sectionflags	@""
	.align	4


	//----- nvinfo : EIATTR_CUDA_API_VERSION
	.align		4
        /*0000*/ 	.byte	0x04, 0x37
        /*0002*/ 	.short	(.L_31 - .L_30)
.L_30:
        /*0004*/ 	.word	0x00000082


	//----- nvinfo : EIATTR_KPARAM_INFO
	.align		4
.L_31:
        /*0008*/ 	.byte	0x04, 0x17
        /*000a*/ 	.short	(.L_33 - .L_32)
.L_32:
        /*000c*/ 	.word	0x00000000
        /*0010*/ 	.short	0x0000
        /*0012*/ 	.short	0x0000
        /*0014*/ 	.byte	0x00, 0xf0, 0x01, 0x20


	//----- nvinfo : EIATTR_AT_ENTRY_FRAGMENTS
	.align		4
.L_33:
        /*0018*/ 	.byte	0x04, 0x4f
        /*001a*/ 	.short	(.L_35 - .L_34)


	//   ....[0]....
.L_34:
        /*001c*/ 	.word	0x00000006


	//----- nvinfo : EIATTR_RESERVED_SMEM_USED
	.align		4
.L_35:
        /*0020*/ 	.byte	0x01, 0x41
	.zero		2


	//----- nvinfo : EIATTR_SPARSE_MMA_MASK
	.align		4
        /*0024*/ 	.byte	0x03, 0x50
        /*0026*/ 	.short	0x0000


	//----- nvinfo : EIATTR_TCGEN05_1CTA_USED
	.align		4
        /*0028*/ 	.byte	0x01, 0x51
	.zero		2


	//----- nvinfo : EIATTR_MAXREG_COUNT
	.align		4
        /*002c*/ 	.byte	0x03, 0x1b
        /*002e*/ 	.short	0x00ff


	//----- nvinfo : EIATTR_NUM_BARRIERS
	.align		4
        /*0030*/ 	.byte	0x02, 0x4c
        /*0032*/ 	.byte	0x07
	.zero		1


	//----- nvinfo : EIATTR_EXTERNS
	.align		4
        /*0034*/ 	.byte	0x04, 0x0f
        /*0036*/ 	.short	(.L_37 - .L_36)


	//   ....[0]....
	.align		4
.L_36:
        /*0038*/ 	.word	index@(__assertfail)


	//----- nvinfo : EIATTR_MERCURY_ISA_VERSION
	.align		4
.L_37:
        /*003c*/ 	.byte	0x03, 0x5f
        /*003e*/ 	.short	0x0101


	//----- nvinfo : EIATTR_INT_WARP_WIDE_INSTR_OFFSETS
	.align		4
        /*0040*/ 	.byte	0x04, 0x31
        /*0042*/ 	.short	(.L_39 - .L_38)


	//   ....[0]....
.L_38:
        /*0044*/ 	.word	0x00001f50


	//   ....[1]....
        /*0048*/ 	.word	0x00003bc0


	//   ....[2]....
        /*004c*/ 	.word	0x00003be0


	//   ....[3]....
        /*0050*/ 	.word	0x00003c10


	//   ....[4]....
        /*0054*/ 	.word	0x00004550


	//   ....[5]....
        /*0058*/ 	.word	0x000045c0


	//   ....[6]....
        /*005c*/ 	.word	0x000046a0


	//   ....[7]....
        /*0060*/ 	.word	0x00004720


	//   ....[8]....
        /*0064*/ 	.word	0x00004830


	//   ....[9]....
        /*0068*/ 	.word	0x000048c0


	//   ....[10]....
        /*006c*/ 	.word	0x00004aa0


	//   ....[11]....
        /*0070*/ 	.word	0x00004c00


	//----- nvinfo : EIATTR_COOP_GROUP_MASK_REGIDS
	.align		4
.L_39:
        /*0074*/ 	.byte	0x04, 0x29
        /*0076*/ 	.short	(.L_41 - .L_40)


	//   ....[0]....
.L_40:
        /*0078*/ 	.word	0xffffffff


	//   ....[1]....
        /*007c*/ 	.word	0xffffffff


	//   ....[2]....
        /*0080*/ 	.word	0xffffffff


	//   ....[3]....
        /*0084*/ 	.word	0xffffffff


	//   ....[4]....
        /*0088*/ 	.word	0xffffffff


	//   ....[5]....
        /*008c*/ 	.word	0xffffffff


	//   ....[6]....
        /*0090*/ 	.word	0xffffffff


	//   ....[7]....
        /*0094*/ 	.word	0xffffffff


	//   ....[8]....
        /*0098*/ 	.word	0xffffffff


	//   ....[9]....
        /*009c*/ 	.word	0xffffffff


	//   ....[10]....
        /*00a0*/ 	.word	0xffffffff


	//   ....[11]....
        /*00a4*/ 	.word	0xffffffff


	//   ....[12]....
        /*00a8*/ 	.word	0xffffffff


	//----- nvinfo : EIATTR_COOP_GROUP_INSTR_OFFSETS
	.align		4
.L_41:
        /*00ac*/ 	.byte	0x04, 0x28
        /*00ae*/ 	.short	(.L_43 - .L_42)


	//   ....[0]....
.L_42:
        /*00b0*/ 	.word	0x00000090


	//   ....[1]....
        /*00b4*/ 	.word	0x000004d0


	//   ....[2]....
        /*00b8*/ 	.word	0x00000640


	//   ....[3]....
        /*00bc*/ 	.word	0x000007e0


	//   ....[4]....
        /*00c0*/ 	.word	0x000008e0


	//   ....[5]....
        /*00c4*/ 	.word	0x00000a50


	//   ....[6]....
        /*00c8*/ 	.word	0x00000bf0


	//   ....[7]....
        /*00cc*/ 	.word	0x00001e30


	//   ....[8]....
        /*00d0*/ 	.word	0x00002c10


	//   ....[9]....
        /*00d4*/ 	.word	0x00002e20


	//   ....[10]....
        /*00d8*/ 	.word	0x00002e50


	//   ....[11]....
        /*00dc*/ 	.word	0x00003aa0


	//   ....[12]....
        /*00e0*/ 	.word	0x00003cd0


	//----- nvinfo : EIATTR_VRC_CTA_INIT_COUNT
	.align		4
.L_43:
        /*00e4*/ 	.byte	0x02, 0x4a
        /*00e6*/ 	.byte	0x80
	.zero		1


	//----- nvinfo : EIATTR_SYSCALL_OFFSETS
	.align		4
        /*00e8*/ 	.byte	0x04, 0x46
        /*00ea*/ 	.short	(.L_45 - .L_44)


	//   ....[0]....
.L_44:
        /*00ec*/ 	.word	0x000056b0


	//   ....[1]....
        /*00f0*/ 	.word	0x000057a0


	//   ....[2]....
        /*00f4*/ 	.word	0x00005f00


	//   ....[3]....
        /*00f8*/ 	.word	0x000067b0


	//   ....[4]....
        /*00fc*/ 	.word	0x00007030


	//   ....[5]....
        /*0100*/ 	.word	0x000078b0


	//----- nvinfo : EIATTR_MBARRIER_INSTR_OFFSETS
	.align		4
.L_45:
        /*0104*/ 	.byte	0x04, 0x39
        /*0106*/ 	.short	(.L_47 - .L_46)


	//   ....[0]....
.L_46:
        /*0108*/ 	.word	0x000005b0
        /*010c*/ 	.word	0x000000ff
        /*0110*/ 	.word	0x00000000
        /*0114*/ 	.short	0x0100
        /*0116*/ 	.byte	0x05
	.zero		1


	//   ....[1]....
        /*0118*/ 	.word	0x000005c0
        /*011c*/ 	.word	0x000000ff
        /*0120*/ 	.word	0x00000020
        /*0124*/ 	.short	0x0100
        /*0126*/ 	.byte	0x05
	.zero		1


	//   ....[2]....
        /*0128*/ 	.word	0x000005d0
        /*012c*/ 	.word	0x000000ff
        /*0130*/ 	.word	0x00000008
        /*0134*/ 	.short	0x0100
        /*0136*/ 	.byte	0x05
	.zero		1


	//   ....[3]....
        /*0138*/ 	.word	0x000005e0
        /*013c*/ 	.word	0x000000ff
        /*0140*/ 	.word	0x00000028
        /*0144*/ 	.short	0x0100
        /*0146*/ 	.byte	0x05
	.zero		1


	//   ....[4]....
        /*0148*/ 	.word	0x000005f0
        /*014c*/ 	.word	0x000000ff
        /*0150*/ 	.word	0x00000010
        /*0154*/ 	.short	0x0100
        /*0156*/ 	.byte	0x05
	.zero		1


	//   ....[5]....
        /*0158*/ 	.word	0x00000600
        /*015c*/ 	.word	0x000000ff
        /*0160*/ 	.word	0x00000030
        /*0164*/ 	.short	0x0100
        /*0166*/ 	.byte	0x05
	.zero		1


	//   ....[6]....
        /*0168*/ 	.word	0x00000610
        /*016c*/ 	.word	0x000000ff
        /*0170*/ 	.word	0x00000018
        /*0174*/ 	.short	0x0100
        /*0176*/ 	.byte	0x05
	.zero		1


	//   ....[7]....
        /*0178*/ 	.word	0x00000620
        /*017c*/ 	.word	0x000000ff
        /*0180*/ 	.word	0x00000038
        /*0184*/ 	.short	0x0100
        /*0186*/ 	.byte	0x05
	.zero		1


	//   ....[8]....
        /*0188*/ 	.word	0x00000750
        /*018c*/ 	.word	0x000000ff
        /*0190*/ 	.word	0x00000040
        /*0194*/ 	.short	0x0100
        /*0196*/ 	.byte	0x07
	.zero		1


	//   ....[9]....
        /*0198*/ 	.word	0x00000760
        /*019c*/ 	.word	0x000000ff
        /*01a0*/ 	.word	0x00000060
        /*01a4*/ 	.short	0x0100
        /*01a6*/ 	.byte	0x07
	.zero		1


	//   ....[10]....
        /*01a8*/ 	.word	0x00000770
        /*01ac*/ 	.word	0x000000ff
        /*01b0*/ 	.word	0x00000048
        /*01b4*/ 	.short	0x0100
        /*01b6*/ 	.byte	0x07
	.zero		1


	//   ....[11]....
        /*01b8*/ 	.word	0x00000780
        /*01bc*/ 	.word	0x000000ff
        /*01c0*/ 	.word	0x00000068
        /*01c4*/ 	.short	0x0100
        /*01c6*/ 	.byte	0x07
	.zero		1


	//   ....[12]....
        /*01c8*/ 	.word	0x00000790
        /*01cc*/ 	.word	0x000000ff
        /*01d0*/ 	.word	0x00000050
        /*01d4*/ 	.short	0x0100
        /*01d6*/ 	.byte	0x07
	.zero		1


	//   ....[13]....
        /*01d8*/ 	.word	0x000007a0
        /*01dc*/ 	.word	0x000000ff
        /*01e0*/ 	.word	0x00000070
        /*01e4*/ 	.short	0x0100
        /*01e6*/ 	.byte	0x07
	.zero		1


	//   ....[14]....
        /*01e8*/ 	.word	0x000007b0
        /*01ec*/ 	.word	0x000000ff
        /*01f0*/ 	.word	0x00000058
        /*01f4*/ 	.short	0x0100
        /*01f6*/ 	.byte	0x07
	.zero		1


	//   ....[15]....
        /*01f8*/ 	.word	0x000007c0
        /*01fc*/ 	.word	0x000000ff
        /*0200*/ 	.word	0x00000078
        /*0204*/ 	.short	0x0100
        /*0206*/ 	.byte	0x07
	.zero		1


	//   ....[16]....
        /*0208*/ 	.word	0x000008b0
        /*020c*/ 	.word	0x000000ff
        /*0210*/ 	.word	0x00000080
        /*0214*/ 	.short	0x0100
        /*0216*/ 	.byte	0x05
	.zero		1


	//   ....[17]....
        /*0218*/ 	.word	0x000008c0
        /*021c*/ 	.word	0x000000ff
        /*0220*/ 	.word	0x00000088
        /*0224*/ 	.short	0x0100
        /*0226*/ 	.byte	0x05
	.zero		1


	//   ....[18]....
        /*0228*/ 	.word	0x00000a00
        /*022c*/ 	.word	0x000000ff
        /*0230*/ 	.word	0x00000090
        /*0234*/ 	.short	0x0100
        /*0236*/ 	.byte	0x05
	.zero		1


	//   ....[19]....
        /*0238*/ 	.word	0x00000a10
        /*023c*/ 	.word	0x000000ff
        /*0240*/ 	.word	0x000000a0
        /*0244*/ 	.short	0x0100
        /*0246*/ 	.byte	0x05
	.zero		1


	//   ....[20]....
        /*0248*/ 	.word	0x00000a20
        /*024c*/ 	.word	0x000000ff
        /*0250*/ 	.word	0x00000098
        /*0254*/ 	.short	0x0100
        /*0256*/ 	.byte	0x05
	.zero		1


	//   ....[21]....
        /*0258*/ 	.word	0x00000a30
        /*025c*/ 	.word	0x000000ff
        /*0260*/ 	.word	0x000000a8
        /*0264*/ 	.short	0x0100
        /*0266*/ 	.byte	0x05
	.zero		1


	//   ....[22]....
        /*0268*/ 	.word	0x00000b60
        /*026c*/ 	.word	0x000000ff
        /*0270*/ 	.word	0x000000b0
        /*0274*/ 	.short	0x0100
        /*0276*/ 	.byte	0x07
	.zero		1


	//   ....[23]....
        /*0278*/ 	.word	0x00000b70
        /*027c*/ 	.word	0x000000ff
        /*0280*/ 	.word	0x000000d0
        /*0284*/ 	.short	0x0100
        /*0286*/ 	.byte	0x07
	.zero		1


	//   ....[24]....
        /*0288*/ 	.word	0x00000b80
        /*028c*/ 	.word	0x000000ff
        /*0290*/ 	.word	0x000000b8
        /*0294*/ 	.short	0x0100
        /*0296*/ 	.byte	0x07
	.zero		1


	//   ....[25]....
        /*0298*/ 	.word	0x00000b90
        /*029c*/ 	.word	0x000000ff
        /*02a0*/ 	.word	0x000000d8
        /*02a4*/ 	.short	0x0100
        /*02a6*/ 	.byte	0x07
	.zero		1


	//   ....[26]....
        /*02a8*/ 	.word	0x00000ba0
        /*02ac*/ 	.word	0x000000ff
        /*02b0*/ 	.word	0x000000c0
        /*02b4*/ 	.short	0x0100
        /*02b6*/ 	.byte	0x07
	.zero		1


	//   ....[27]....
        /*02b8*/ 	.word	0x00000bb0
        /*02bc*/ 	.word	0x000000ff
        /*02c0*/ 	.word	0x000000e0
        /*02c4*/ 	.short	0x0100
        /*02c6*/ 	.byte	0x07
	.zero		1


	//   ....[28]....
        /*02c8*/ 	.word	0x00000bc0
        /*02cc*/ 	.word	0x000000ff
        /*02d0*/ 	.word	0x000000c8
        /*02d4*/ 	.short	0x0100
        /*02d6*/ 	.byte	0x07
	.zero		1


	//   ....[29]....
        /*02d8*/ 	.word	0x00000bd0
        /*02dc*/ 	.word	0x000000ff
        /*02e0*/ 	.word	0x000000e8
        /*02e4*/ 	.short	0x0100
        /*02e6*/ 	.byte	0x07
	.zero		1


	//   ....[30]....
        /*02e8*/ 	.word	0x00000cc0
        /*02ec*/ 	.word	0x000000ff
        /*02f0*/ 	.word	0x000000f0
        /*02f4*/ 	.short	0x0100
        /*02f6*/ 	.byte	0x05
	.zero		1


	//   ....[31]....
        /*02f8*/ 	.word	0x00000cd0
        /*02fc*/ 	.word	0x000000ff
        /*0300*/ 	.word	0x00000100
        /*0304*/ 	.short	0x0100
        /*0306*/ 	.byte	0x05
	.zero		1


	//   ....[32]....
        /*0308*/ 	.word	0x00000ce0
        /*030c*/ 	.word	0x000000ff
        /*0310*/ 	.word	0x000000f8
        /*0314*/ 	.short	0x0100
        /*0316*/ 	.byte	0x05
	.zero		1


	//   ....[33]....
        /*0318*/ 	.word	0x00000cf0
        /*031c*/ 	.word	0x000000ff
        /*0320*/ 	.word	0x00000108
        /*0324*/ 	.short	0x0100
        /*0326*/ 	.byte	0x05
	.zero		1


	//   ....[34]....
        /*0328*/ 	.word	0x000015d0
        /*032c*/ 	.word	0x00000003
        /*0330*/ 	.word	0x00000100
        /*0334*/ 	.short	0x010a
        /*0336*/ 	.byte	0xff
	.zero		1


	//   ....[35]....
        /*0338*/ 	.word	0x00001600
        /*033c*/ 	.word	0x00000003
        /*0340*/ 	.word	0x000000f0
        /*0344*/ 	.short	0x0101
        /*0346*/ 	.byte	0xff
	.zero		1


	//   ....[36]....
        /*0348*/ 	.word	0x000016d0
        /*034c*/ 	.word	0x000000ff
        /*0350*/ 	.word	0x00000020
        /*0354*/ 	.short	0x010a
        /*0356*/ 	.byte	0x08
	.zero		1


	//   ....[37]....
        /*0358*/ 	.word	0x00001770
        /*035c*/ 	.word	0x000000ff
        /*0360*/ 	.word	0x00000020
        /*0364*/ 	.short	0x010a
        /*0366*/ 	.byte	0x21
	.zero		1


	//   ....[38]....
        /*0368*/ 	.word	0x000018c0
        /*036c*/ 	.word	0x000000ff
        /*0370*/ 	.word	0x00000020
        /*0374*/ 	.short	0x010a
        /*0376*/ 	.byte	0x08
	.zero		1


	//   ....[39]....
        /*0378*/ 	.word	0x00001a90
        /*037c*/ 	.word	0x000000ff
        /*0380*/ 	.word	0x00000088
        /*0384*/ 	.short	0x0101
        /*0386*/ 	.byte	0x04
	.zero		1


	//   ....[40]....
        /*0388*/ 	.word	0x00001ab0
        /*038c*/ 	.word	0x000000ff
        /*0390*/ 	.word	0x00000020
        /*0394*/ 	.short	0x010a
        /*0396*/ 	.byte	0x08
	.zero		1


	//   ....[41]....
        /*0398*/ 	.word	0x00001b30
        /*039c*/ 	.word	0x000000ff
        /*03a0*/ 	.word	0x00000020
        /*03a4*/ 	.short	0x010a
        /*03a6*/ 	.byte	0x21
	.zero		1


	//   ....[42]....
        /*03a8*/ 	.word	0x00001c80
        /*03ac*/ 	.word	0x000000ff
        /*03b0*/ 	.word	0x00000020
        /*03b4*/ 	.short	0x010a
        /*03b6*/ 	.byte	0x08
	.zero		1


	//   ....[43]....
        /*03b8*/ 	.word	0x00001e60
        /*03bc*/ 	.word	0x00000002
        /*03c0*/ 	.word	0x00000090
        /*03c4*/ 	.short	0x010a
        /*03c6*/ 	.byte	0xff
	.zero		1


	//   ....[44]....
        /*03c8*/ 	.word	0x00001f20
        /*03cc*/ 	.word	0x00000002
        /*03d0*/ 	.word	0x00000000
        /*03d4*/ 	.short	0x0101
        /*03d6*/ 	.byte	0xff
	.zero		1


	//   ....[45]....
        /*03d8*/ 	.word	0x00002480
        /*03dc*/ 	.word	0x000000ff
        /*03e0*/ 	.word	0x00000000
        /*03e4*/ 	.short	0x010a
        /*03e6*/ 	.byte	0x05
	.zero		1


	//   ....[46]....
        /*03e8*/ 	.word	0x00002510
        /*03ec*/ 	.word	0x000000ff
        /*03f0*/ 	.word	0x00000000
        /*03f4*/ 	.short	0x010a
        /*03f6*/ 	.byte	0x05
	.zero		1


	//   ....[47]....
        /*03f8*/ 	.word	0x000025a0
        /*03fc*/ 	.word	0x000000ff
        /*0400*/ 	.word	0x00000000
        /*0404*/ 	.short	0x010a
        /*0406*/ 	.byte	0x05
	.zero		1


	//   ....[48]....
        /*0408*/ 	.word	0x00002640
        /*040c*/ 	.word	0x00000000
        /*0410*/ 	.word	0x00000000
        /*0414*/ 	.short	0x010a
        /*0416*/ 	.byte	0xff
	.zero		1


	//   ....[49]....
        /*0418*/ 	.word	0x00002760
        /*041c*/ 	.word	0x00000000
        /*0420*/ 	.word	0x000000f0
        /*0424*/ 	.short	0x010a
        /*0426*/ 	.byte	0xff
	.zero		1


	//   ....[50]....
        /*0428*/ 	.word	0x000027c0
        /*042c*/ 	.word	0x00000004
        /*0430*/ 	.word	0x00000000
        /*0434*/ 	.short	0x0101
        /*0436*/ 	.byte	0xff
	.zero		1


	//   ....[51]....
        /*0438*/ 	.word	0x000027e0
        /*043c*/ 	.word	0x000000ff
        /*0440*/ 	.word	0x000000a0
        /*0444*/ 	.short	0x010a
        /*0446*/ 	.byte	0x05
	.zero		1


	//   ....[52]....
        /*0448*/ 	.word	0x00002900
        /*044c*/ 	.word	0x00000000
        /*0450*/ 	.word	0x00000090
        /*0454*/ 	.short	0x010a
        /*0456*/ 	.byte	0xff
	.zero		1


	//   ....[53]....
        /*0458*/ 	.word	0x00002a10
        /*045c*/ 	.word	0x00000000
        /*0460*/ 	.word	0x00000000
        /*0464*/ 	.short	0x0101
        /*0466*/ 	.byte	0xff
	.zero		1


	//   ....[54]....
        /*0468*/ 	.word	0x00002aa0
        /*046c*/ 	.word	0x000000ff
        /*0470*/ 	.word	0x000000a0
        /*0474*/ 	.short	0x0106
        /*0476*/ 	.byte	0x05
	.zero		1


	//   ....[55]....
        /*0478*/ 	.word	0x00002ac0
        /*047c*/ 	.word	0x000000ff
        /*0480*/ 	.word	0x000000a0
        /*0484*/ 	.short	0x010a
        /*0486*/ 	.byte	0x05
	.zero		1


	//   ....[56]....
        /*0488*/ 	.word	0x00002b50
        /*048c*/ 	.word	0x000000ff
        /*0490*/ 	.word	0x000000a0
        /*0494*/ 	.short	0x0106
        /*0496*/ 	.byte	0x04
	.zero		1


	//   ....[57]....
        /*0498*/ 	.word	0x00002b90
        /*049c*/ 	.word	0x00000000
        /*04a0*/ 	.word	0x000000a0
        /*04a4*/ 	.short	0x010a
        /*04a6*/ 	.byte	0xff
	.zero		1


	//   ....[58]....
        /*04a8*/ 	.word	0x00003150
        /*04ac*/ 	.word	0x00000000
        /*04b0*/ 	.word	0x00000090
        /*04b4*/ 	.short	0x010a
        /*04b6*/ 	.byte	0xff
	.zero		1


	//   ....[59]....
        /*04b8*/ 	.word	0x00003260
        /*04bc*/ 	.word	0x00000003
        /*04c0*/ 	.word	0x00000000
        /*04c4*/ 	.short	0x0101
        /*04c6*/ 	.byte	0xff
	.zero		1


	//   ....[60]....
        /*04c8*/ 	.word	0x00003270
        /*04cc*/ 	.word	0x000000ff
        /*04d0*/ 	.word	0x00000000
        /*04d4*/ 	.short	0x010a
        /*04d6*/ 	.byte	0x07
	.zero		1


	//   ....[61]....
        /*04d8*/ 	.word	0x000032f0
        /*04dc*/ 	.word	0x000000ff
        /*04e0*/ 	.word	0x000000d0
        /*04e4*/ 	.short	0x010a
        /*04e6*/ 	.byte	0x06
	.zero		1


	//   ....[62]....
        /*04e8*/ 	.word	0x000033c0
        /*04ec*/ 	.word	0x000000ff
        /*04f0*/ 	.word	0x00000000
        /*04f4*/ 	.short	0x010a
        /*04f6*/ 	.byte	0x0b
	.zero		1


	//   ....[63]....
        /*04f8*/ 	.word	0x000034f0
        /*04fc*/ 	.word	0x000000ff
        /*0500*/ 	.word	0x00000000
        /*0504*/ 	.short	0x010a
        /*0506*/ 	.byte	0x22
	.zero		1


	//   ....[64]....
        /*0508*/ 	.word	0x000038d0
        /*050c*/ 	.word	0x000000ff
        /*0510*/ 	.word	0x00000000
        /*0514*/ 	.short	0x010a
        /*0516*/ 	.byte	0x06
	.zero		1


	//   ....[65]....
        /*0518*/ 	.word	0x00003960
        /*051c*/ 	.word	0x000000ff
        /*0520*/ 	.word	0x00000000
        /*0524*/ 	.short	0x010a
        /*0526*/ 	.byte	0x06
	.zero		1


	//   ....[66]....
        /*0528*/ 	.word	0x000039f0
        /*052c*/ 	.word	0x000000ff
        /*0530*/ 	.word	0x00000000
        /*0534*/ 	.short	0x010a
        /*0536*/ 	.byte	0x06
	.zero		1


	//   ....[67]....
        /*0538*/ 	.word	0x00003a80
        /*053c*/ 	.word	0x000000ff
        /*0540*/ 	.word	0x00000000
        /*0544*/ 	.short	0x010a
        /*0546*/ 	.byte	0x07
	.zero		1


	//   ....[68]....
        /*0548*/ 	.word	0x00003f00
        /*054c*/ 	.word	0x00000000
        /*0550*/ 	.word	0x00000090
        /*0554*/ 	.short	0x010a
        /*0556*/ 	.byte	0xff
	.zero		1


	//   ....[69]....
        /*0558*/ 	.word	0x00003fc0
        /*055c*/ 	.word	0x00000000
        /*0560*/ 	.word	0x00000000
        /*0564*/ 	.short	0x0101
        /*0566*/ 	.byte	0xff
	.zero		1


	//   ....[70]....
        /*0568*/ 	.word	0x000042e0
        /*056c*/ 	.word	0x000000ff
        /*0570*/ 	.word	0x00000088
        /*0574*/ 	.short	0x010a
        /*0576*/ 	.byte	0x07
	.zero		1


	//   ....[71]....
        /*0578*/ 	.word	0x000044d0
        /*057c*/ 	.word	0x000000ff
        /*0580*/ 	.word	0x00000060
        /*0584*/ 	.short	0x010a
        /*0586*/ 	.byte	0x07
	.zero		1


	//   ....[72]....
        /*0588*/ 	.word	0x00004640
        /*058c*/ 	.word	0x000000ff
        /*0590*/ 	.word	0x00000040
        /*0594*/ 	.short	0x010b
        /*0596*/ 	.byte	0x07
	.zero		1


	//   ....[73]....
        /*0598*/ 	.word	0x00004650
        /*059c*/ 	.word	0x000000ff
        /*05a0*/ 	.word	0x00000000
        /*05a4*/ 	.short	0x0101
        /*05a6*/ 	.byte	0x08
	.zero		1


	//   ....[74]....
        /*05a8*/ 	.word	0x00004670
        /*05ac*/ 	.word	0x000000ff
        /*05b0*/ 	.word	0x00000068
        /*05b4*/ 	.short	0x010a
        /*05b6*/ 	.byte	0x07
	.zero		1


	//   ....[75]....
        /*05b8*/ 	.word	0x000047d0
        /*05bc*/ 	.word	0x000000ff
        /*05c0*/ 	.word	0x00000048
        /*05c4*/ 	.short	0x010b
        /*05c6*/ 	.byte	0x07
	.zero		1


	//   ....[76]....
        /*05c8*/ 	.word	0x000047e0
        /*05cc*/ 	.word	0x000000ff
        /*05d0*/ 	.word	0x00000000
        /*05d4*/ 	.short	0x0101
        /*05d6*/ 	.byte	0x08
	.zero		1


	//   ....[77]....
        /*05d8*/ 	.word	0x000047f0
        /*05dc*/ 	.word	0x000000ff
        /*05e0*/ 	.word	0x00000070
        /*05e4*/ 	.short	0x010a
        /*05e6*/ 	.byte	0x07
	.zero		1


	//   ....[78]....
        /*05e8*/ 	.word	0x00004990
        /*05ec*/ 	.word	0x000000ff
        /*05f0*/ 	.word	0x00000050
        /*05f4*/ 	.short	0x010b
        /*05f6*/ 	.byte	0x07
	.zero		1


	//   ....[79]....
        /*05f8*/ 	.word	0x00004a00
        /*05fc*/ 	.word	0x000000ff
        /*0600*/ 	.word	0x00000000
        /*0604*/ 	.short	0x0101
        /*0606*/ 	.byte	0x08
	.zero		1


	//   ....[80]....
        /*0608*/ 	.word	0x00004a30
        /*060c*/ 	.word	0x000000ff
        /*0610*/ 	.word	0x00000078
        /*0614*/ 	.short	0x010a
        /*0616*/ 	.byte	0x07
	.zero		1


	//   ....[81]....
        /*0618*/ 	.word	0x00004c40
        /*061c*/ 	.word	0x000000ff
        /*0620*/ 	.word	0x00000058
        /*0624*/ 	.short	0x010b
        /*0626*/ 	.byte	0x07
	.zero		1


	//   ....[82]....
        /*0628*/ 	.word	0x00004c60
        /*062c*/ 	.word	0x000000ff
        /*0630*/ 	.word	0x00000000
        /*0634*/ 	.short	0x0101
        /*0636*/ 	.byte	0x0d
	.zero		1


	//   ....[83]....
        /*0638*/ 	.word	0x00004c90
        /*063c*/ 	.word	0x000000ff
        /*0640*/ 	.word	0x00000060
        /*0644*/ 	.short	0x010a
        /*0646*/ 	.byte	0x07
	.zero		1


	//   ....[84]....
        /*0648*/ 	.word	0x00004cb0
        /*064c*/ 	.word	0x000000ff
        /*0650*/ 	.word	0x00000068
        /*0654*/ 	.short	0x010a
        /*0656*/ 	.byte	0x07
	.zero		1


	//   ....[85]....
        /*0658*/ 	.word	0x00004cd0
        /*065c*/ 	.word	0x000000ff
        /*0660*/ 	.word	0x00000070
        /*0664*/ 	.short	0x010a
        /*0666*/ 	.byte	0x07
	.zero		1


	//   ....[86]....
        /*0668*/ 	.word	0x00004d10
        /*066c*/ 	.word	0x00000000
        /*0670*/ 	.word	0x00000078
        /*0674*/ 	.short	0x010a
        /*0676*/ 	.byte	0xff
	.zero		1


	//   ....[87]....
        /*0678*/ 	.word	0x00005070
        /*067c*/ 	.word	0x00000000
        /*0680*/ 	.word	0x00000090
        /*0684*/ 	.short	0x010a
        /*0686*/ 	.byte	0xff
	.zero		1


	//   ....[88]....
        /*0688*/ 	.word	0x00005180
        /*068c*/ 	.word	0x00000000
        /*0690*/ 	.word	0x00000000
        /*0694*/ 	.short	0x0101
        /*0696*/ 	.byte	0xff
	.zero		1


	//   ....[89]....
        /*0698*/ 	.word	0x00005be0
        /*069c*/ 	.word	0x000000ff
        /*06a0*/ 	.word	0x00000040
        /*06a4*/ 	.short	0x010a
        /*06a6*/ 	.byte	0x30
	.zero		1


	//   ....[90]....
        /*06a8*/ 	.word	0x00005c50
        /*06ac*/ 	.word	0x0000004f
        /*06b0*/ 	.word	0x000000b0
        /*06b4*/ 	.short	0x010a
        /*06b6*/ 	.byte	0xff
	.zero		1


	//   ....[91]....
        /*06b8*/ 	.word	0x00005d00
        /*06bc*/ 	.word	0x000000ff
        /*06c0*/ 	.word	0x00000040
        /*06c4*/ 	.short	0x010a
        /*06c6*/ 	.byte	0x30
	.zero		1


	//   ....[92]....
        /*06c8*/ 	.word	0x00005de0
        /*06cc*/ 	.word	0x0000004f
        /*06d0*/ 	.word	0x000000b0
        /*06d4*/ 	.short	0x010a
        /*06d6*/ 	.byte	0xff
	.zero		1


	//   ....[93]....
        /*06d8*/ 	.word	0x00006510
        /*06dc*/ 	.word	0x00000000
        /*06e0*/ 	.word	0x00000000
        /*06e4*/ 	.short	0x0101
        /*06e6*/ 	.byte	0xff
	.zero		1


	//   ....[94]....
        /*06e8*/ 	.word	0x00006520
        /*06ec*/ 	.word	0x00000003
        /*06f0*/ 	.word	0x00000040
        /*06f4*/ 	.short	0x010a
        /*06f6*/ 	.byte	0xff
	.zero		1


	//   ....[95]....
        /*06f8*/ 	.word	0x000065e0
        /*06fc*/ 	.word	0x00000003
        /*0700*/ 	.word	0x00000040
        /*0704*/ 	.short	0x010a
        /*0706*/ 	.byte	0xff
	.zero		1


	//   ....[96]....
        /*0708*/ 	.word	0x00006d90
        /*070c*/ 	.word	0x00000026
        /*0710*/ 	.word	0x00000000
        /*0714*/ 	.short	0x0101
        /*0716*/ 	.byte	0xff
	.zero		1


	//   ....[97]....
        /*0718*/ 	.word	0x00006db0
        /*071c*/ 	.word	0x00000053
        /*0720*/ 	.word	0x00000040
        /*0724*/ 	.short	0x010a
        /*0726*/ 	.byte	0xff
	.zero		1


	//   ....[98]....
        /*0728*/ 	.word	0x00006e60
        /*072c*/ 	.word	0x00000053
        /*0730*/ 	.word	0x00000040
        /*0734*/ 	.short	0x010a
        /*0736*/ 	.byte	0xff
	.zero		1


	//   ....[99]....
        /*0738*/ 	.word	0x00007610
        /*073c*/ 	.word	0x00000026
        /*0740*/ 	.word	0x00000000
        /*0744*/ 	.short	0x0101
        /*0746*/ 	.byte	0xff
	.zero		1


	//   ....[100]....
        /*0748*/ 	.word	0x00007630
        /*074c*/ 	.word	0x00000058
        /*0750*/ 	.word	0x00000040
        /*0754*/ 	.short	0x010a
        /*0756*/ 	.byte	0xff
	.zero		1


	//   ....[101]....
        /*0758*/ 	.word	0x000076e0
        /*075c*/ 	.word	0x00000058
        /*0760*/ 	.word	0x00000040
        /*0764*/ 	.short	0x010a
        /*0766*/ 	.byte	0xff
	.zero		1


	//   ....[102]....
        /*0768*/ 	.word	0x00007a20
        /*076c*/ 	.word	0x000000ff
        /*0770*/ 	.word	0x00000000
        /*0774*/ 	.short	0x0101
        /*0776*/ 	.byte	0x05
	.zero		1


	//   ....[103]....
        /*0778*/ 	.word	0x00007ef0
        /*077c*/ 	.word	0x00000002
        /*0780*/ 	.word	0x00000000
        /*0784*/ 	.short	0x0101
        /*0786*/ 	.byte	0xff
	.zero		1


	//   ....[104]....
        /*0788*/ 	.word	0x00008160
        /*078c*/ 	.word	0x000000ff
        /*0790*/ 	.word	0x00000000
        /*0794*/ 	.short	0x0101
        /*0796*/ 	.byte	0x04
	.zero		1


	//   ....[105]....
        /*0798*/ 	.word	0x00008180
        /*079c*/ 	.word	0x00000003
        /*07a0*/ 	.word	0x00000100
        /*07a4*/ 	.short	0x010a
        /*07a6*/ 	.byte	0xff
	.zero		1


	//   ....[106]....
        /*07a8*/ 	.word	0x000081e0
        /*07ac*/ 	.word	0x00000002
        /*07b0*/ 	.word	0x00000020
        /*07b4*/ 	.short	0x010a
        /*07b6*/ 	.byte	0xff
	.zero		1


	//   ....[107]....
        /*07b8*/ 	.word	0x00008240
        /*07bc*/ 	.word	0x00000002
        /*07c0*/ 	.word	0x00000020
        /*07c4*/ 	.short	0x010a
        /*07c6*/ 	.byte	0xff
	.zero		1


	//   ....[108]....
        /*07c8*/ 	.word	0x00008290
        /*07cc*/ 	.word	0x00000002
        /*07d0*/ 	.word	0x00000090
        /*07d4*/ 	.short	0x010a
        /*07d6*/ 	.byte	0xff
	.zero		1


	//   ....[109]....
        /*07d8*/ 	.word	0x000082f0
        /*07dc*/ 	.word	0x00000000
        /*07e0*/ 	.word	0x00000000
        /*07e4*/ 	.short	0x010a
        /*07e6*/ 	.byte	0xff
	.zero		1


	//   ....[110]....
        /*07e8*/ 	.word	0x00008350
        /*07ec*/ 	.word	0x00000000
        /*07f0*/ 	.word	0x00000000
        /*07f4*/ 	.short	0x010a
        /*07f6*/ 	.byte	0xff
	.zero		1


	//   ....[111]....
        /*07f8*/ 	.word	0x000083b0
        /*07fc*/ 	.word	0x00000000
        /*0800*/ 	.word	0x00000000
        /*0804*/ 	.short	0x010a
        /*0806*/ 	.byte	0xff
	.zero		1


	//   ....[112]....
        /*0808*/ 	.word	0x00008400
        /*080c*/ 	.word	0x00000000
        /*0810*/ 	.word	0x000000f0
        /*0814*/ 	.short	0x010a
        /*0816*/ 	.byte	0xff
	.zero		1


	//   ....[113]....
        /*0818*/ 	.word	0x00008460
        /*081c*/ 	.word	0x00000000
        /*0820*/ 	.word	0x000000a0
        /*0824*/ 	.short	0x010a
        /*0826*/ 	.byte	0xff
	.zero		1


	//   ....[114]....
        /*0828*/ 	.word	0x000084b0
        /*082c*/ 	.word	0x00000000
        /*0830*/ 	.word	0x00000090
        /*0834*/ 	.short	0x010a
        /*0836*/ 	.byte	0xff
	.zero		1


	//   ....[115]....
        /*0838*/ 	.word	0x00008510
        /*083c*/ 	.word	0x00000000
        /*0840*/ 	.word	0x000000a0
        /*0844*/ 	.short	0x010a
        /*0846*/ 	.byte	0xff
	.zero		1


	//   ....[116]....
        /*0848*/ 	.word	0x00008560
        /*084c*/ 	.word	0x00000000
        /*0850*/ 	.word	0x00000090
        /*0854*/ 	.short	0x010a
        /*0856*/ 	.byte	0xff
	.zero		1


	//   ....[117]....
        /*0858*/ 	.word	0x000085c0
        /*085c*/ 	.word	0x00000003
        /*0860*/ 	.word	0x000000d0
        /*0864*/ 	.short	0x010a
        /*0866*/ 	.byte	0xff
	.zero		1


	//   ....[118]....
        /*0868*/ 	.word	0x00008620
        /*086c*/ 	.word	0x00000000
        /*0870*/ 	.word	0x00000000
        /*0874*/ 	.short	0x010a
        /*0876*/ 	.byte	0xff
	.zero		1


	//   ....[119]....
        /*0878*/ 	.word	0x00008680
        /*087c*/ 	.word	0x00000000
        /*0880*/ 	.word	0x00000000
        /*0884*/ 	.short	0x010a
        /*0886*/ 	.byte	0xff
	.zero		1


	//   ....[120]....
        /*0888*/ 	.word	0x000086e0
        /*088c*/ 	.word	0x00000000
        /*0890*/ 	.word	0x00000000
        /*0894*/ 	.short	0x010a
        /*0896*/ 	.byte	0xff
	.zero		1


	//   ....[121]....
        /*0898*/ 	.word	0x00008740
        /*089c*/ 	.word	0x00000000
        /*08a0*/ 	.word	0x00000000
        /*08a4*/ 	.short	0x010a
        /*08a6*/ 	.byte	0xff
	.zero		1


	//   ....[122]....
        /*08a8*/ 	.word	0x000087a0
        /*08ac*/ 	.word	0x00000000
        /*08b0*/ 	.word	0x00000000
        /*08b4*/ 	.short	0x010a
        /*08b6*/ 	.byte	0xff
	.zero		1


	//   ....[123]....
        /*08b8*/ 	.word	0x000087f0
        /*08bc*/ 	.word	0x00000000
        /*08c0*/ 	.word	0x00000090
        /*08c4*/ 	.short	0x010a
        /*08c6*/ 	.byte	0xff
	.zero		1


	//   ....[124]....
        /*08c8*/ 	.word	0x00008850
        /*08cc*/ 	.word	0x00000000
        /*08d0*/ 	.word	0x00000088
        /*08d4*/ 	.short	0x010a
        /*08d6*/ 	.byte	0xff
	.zero		1


	//   ....[125]....
        /*08d8*/ 	.word	0x000088b0
        /*08dc*/ 	.word	0x00000003
        /*08e0*/ 	.word	0x00000060
        /*08e4*/ 	.short	0x010a
        /*08e6*/ 	.byte	0xff
	.zero		1


	//   ....[126]....
        /*08e8*/ 	.word	0x00008910
        /*08ec*/ 	.word	0x00000003
        /*08f0*/ 	.word	0x00000068
        /*08f4*/ 	.short	0x010a
        /*08f6*/ 	.byte	0xff
	.zero		1


	//   ....[127]....
        /*08f8*/ 	.word	0x00008970
        /*08fc*/ 	.word	0x00000003
        /*0900*/ 	.word	0x00000070
        /*0904*/ 	.short	0x010a
        /*0906*/ 	.byte	0xff
	.zero		1


	//   ....[128]....
        /*0908*/ 	.word	0x000089d0
        /*090c*/ 	.word	0x00000003
        /*0910*/ 	.word	0x00000078
        /*0914*/ 	.short	0x010a
        /*0916*/ 	.byte	0xff
	.zero		1


	//   ....[129]....
        /*0918*/ 	.word	0x00008a30
        /*091c*/ 	.word	0x00000000
        /*0920*/ 	.word	0x00000060
        /*0924*/ 	.short	0x010a
        /*0926*/ 	.byte	0xff
	.zero		1


	//   ....[130]....
        /*0928*/ 	.word	0x00008a90
        /*092c*/ 	.word	0x00000000
        /*0930*/ 	.word	0x00000068
        /*0934*/ 	.short	0x010a
        /*0936*/ 	.byte	0xff
	.zero		1


	//   ....[131]....
        /*0938*/ 	.word	0x00008af0
        /*093c*/ 	.word	0x00000000
        /*0940*/ 	.word	0x00000070
        /*0944*/ 	.short	0x010a
        /*0946*/ 	.byte	0xff
	.zero		1


	//   ....[132]....
        /*0948*/ 	.word	0x00008b40
        /*094c*/ 	.word	0x00000000
        /*0950*/ 	.word	0x00000090
        /*0954*/ 	.short	0x010a
        /*0956*/ 	.byte	0xff
	.zero		1


	//   ....[133]....
        /*0958*/ 	.word	0x00008ba0
        /*095c*/ 	.word	0x00000002
        /*0960*/ 	.word	0x00000040
        /*0964*/ 	.short	0x010a
        /*0966*/ 	.byte	0xff
	.zero		1


	//   ....[134]....
        /*0968*/ 	.word	0x00008bf0
        /*096c*/ 	.word	0x0000004f
        /*0970*/ 	.word	0x000000b0
        /*0974*/ 	.short	0x010a
        /*0976*/ 	.byte	0xff
	.zero		1


	//   ....[135]....
        /*0978*/ 	.word	0x00008c40
        /*097c*/ 	.word	0x00000003
        /*0980*/ 	.word	0x00000040
        /*0984*/ 	.short	0x010a
        /*0986*/ 	.byte	0xff
	.zero		1


	//   ....[136]....
        /*0988*/ 	.word	0x00008c90
        /*098c*/ 	.word	0x00000053
        /*0990*/ 	.word	0x00000040
        /*0994*/ 	.short	0x010a
        /*0996*/ 	.byte	0xff
	.zero		1


	//   ....[137]....
        /*0998*/ 	.word	0x00008ce0
        /*099c*/ 	.word	0x00000058
        /*09a0*/ 	.word	0x00000040
        /*09a4*/ 	.short	0x010a
        /*09a6*/ 	.byte	0xff
	.zero		1


	//----- nvinfo : EIATTR_NUM_MBARRIERS
	.align		4
.L_47:
        /*09a8*/ 	.byte	0x03, 0x38
        /*09aa*/ 	.short	0x0022


	//----- nvinfo : EIATTR_EXIT_INSTR_OFFSETS
	.align		4
        /*09ac*/ 	.byte	0x04, 0x1c
        /*09ae*/ 	.short	(.L_49 - .L_48)


	//   ....[0]....
.L_48:
        /*09b0*/ 	.word	0x00002670


	//   ....[1]....
        /*09b4*/ 	.word	0x00002b60


	//   ....[2]....
        /*09b8*/ 	.word	0x00002bc0


	//   ....[3]....
        /*09bc*/ 	.word	0x00003ce0


	//   ....[4]....
        /*09c0*/ 	.word	0x00004d40


	//   ....[5]....
        /*09c4*/ 	.word	0x00004d80


	//   ....[6]....
        /*09c8*/ 	.word	0x00008050


	//   ....[7]....
        /*09cc*/ 	.word	0x000080d0


	//   ....[8]....
        /*09d0*/ 	.word	0x00008100


	//   ....[9]....
        /*09d4*/ 	.word	0x00008170


	//----- nvinfo : EIATTR_MAX_THREADS
	.align		4
.L_49:
        /*09d8*/ 	.byte	0x04, 0x05
        /*09da*/ 	.short	(.L_51 - .L_50)
.L_50:
        /*09dc*/ 	.word	0x00000100
        /*09e0*/ 	.word	0x00000001
        /*09e4*/ 	.word	0x00000001


	//----- nvinfo : EIATTR_CRS_STACK_SIZE
	.align		4
.L_51:
        /*09e8*/ 	.byte	0x04, 0x1e
        /*09ea*/ 	.short	(.L_53 - .L_52)
.L_52:
        /*09ec*/ 	.word	0x00000000


	//----- nvinfo : EIATTR_CBANK_PARAM_SIZE
	.align		4
.L_53:
        /*09f0*/ 	.byte	0x03, 0x19
        /*09f2*/ 	.short	0x0800


	//----- nvinfo : EIATTR_PARAM_CBANK
	.align		4
        /*09f4*/ 	.byte	0x04, 0x0a
        /*09f6*/ 	.short	(.L_55 - .L_54)
	.align		4
.L_54:
        /*09f8*/ 	.word	index@(.nv.constant0._ZN7cutlass13device_kernelINS_4gemm6kernel13GemmUniversalIN4cute5tupleIJiiiiEEENS1_10collective13CollectiveMmaINS1_35MainloopSm100TmaUmmaWarpSpecializedILi4ELi2ELi4ENS5_IJNS4_1CILi1EEESB_SB_EEEEENS5_IJNSA_ILi64EEENSA_ILi128EEESF_EEENS_10bfloat16_tENS5_IJlSB_lEEESH_SI_NS4_8TiledMMAINS4_8MMA_AtomIJNS4_20SM100_MMA_F16BF16_SSISH_SH_fLi64ELi128ELNS4_4UMMA5MajorE0ELSN_0ELNSM_7ScaleInE0ELSO_0EEEEEENS4_6LayoutISC_NS5_IJNSA_ILi0EEESS_SS_EEEEENS5_IJNS4_10UnderscoreESV_SV_EEEEENS4_13SM90_TMA_LOADENS4_14ComposedLayoutINS4_7SwizzleILi3ELi4ELi3EEENS4_18smem_ptr_flag_bitsILi16EEENSR_INS5_IJNSA_ILi8EEESE_EEENS5_IJSE_SB_EEEEEEEvNS4_8identityESY_S18_vS19_EENS_8epilogue10collective18CollectiveEpilogueINS1B_23Sm100TmaWarpSpecializedILi4ELi2ELi16ELb1ELb0EEEJSG_NS5_IJNSR_ISE_SB_EENSR_INSA_ILi32EEESB_EEEEESH_SI_SH_SI_NS1B_6fusion15FusionCallbacksIS1F_NS1K_17LinearCombinationISH_fSH_fLNS_15FloatRoundStyleE2EEESG_S1J_JEEENS4_5SM1004TMEM4LOAD26SM100_TMEM_LOAD_16dp256b4xESY_NSZ_INS10_ILi2ELi4ELi3EEES13_NSR_INS5_IJS14_S1H_EEENS5_IJS1H_SB_EEEEEEENS4_17SM75_U32x4_LDSM_NENS4_14SM90_TMA_STOREES1Y_NS4_17SM90_U32x4_STSM_NENS4_39AutoVectorizingCopyWithAssumedAlignmentILi128EEEEEEvvEEEEvNT_6ParamsE)
        /*09fc*/ 	.short	0x0380
        /*09fe*/ 	.short	0x0800


	//----- nvinfo : EIATTR_SW_WAR
	.align		4
.L_55:
        /*0a00*/ 	.byte	0x04, 0x36
        /*0a02*/ 	.short	(.L_57 - .L_56)
.L_56:
        /*0a04*/ 	.word	0x00000008
.L_57:


//--------------------- .nv.callgraph             --------------------------
	.section	.nv.callgraph,"",@"SHT_CUDA_CALLGRAPH"
	.align	4
	.sectionentsize	8
	.align		4
        /*0000*/ 	.word	0x00000000
	.align		4
        /*0004*/ 	.word	0xffffffff
	.align		4
        /*0008*/ 	.word	index@(_ZN7cutlass13device_kernelINS_4gemm6kernel13GemmUniversalIN4cute5tupleIJiiiiEEENS1_10collective13CollectiveMmaINS1_35MainloopSm100TmaUmmaWarpSpecializedILi4ELi2ELi4ENS5_IJNS4_1CILi1EEESB_SB_EEEEENS5_IJNSA_ILi64EEENSA_ILi128EEESF_EEENS_10bfloat16_tENS5_IJlSB_lEEESH_SI_NS4_8TiledMMAINS4_8MMA_AtomIJNS4_20SM100_MMA_F16BF16_SSISH_SH_fLi64ELi128ELNS4_4UMMA5MajorE0ELSN_0ELNSM_7ScaleInE0ELSO_0EEEEEENS4_6LayoutISC_NS5_IJNSA_ILi0EEESS_SS_EEEEENS5_IJNS4_10UnderscoreESV_SV_EEEEENS4_13SM90_TMA_LOADENS4_14ComposedLayoutINS4_7SwizzleILi3ELi4ELi3EEENS4_18smem_ptr_flag_bitsILi16EEENSR_INS5_IJNSA_ILi8EEESE_EEENS5_IJSE_SB_EEEEEEEvNS4_8identityESY_S18_vS19_EENS_8epilogue10collective18CollectiveEpilogueINS1B_23Sm100TmaWarpSpecializedILi4ELi2ELi16ELb1ELb0EEEJSG_NS5_IJNSR_ISE_SB_EENSR_INSA_ILi32EEESB_EEEEESH_SI_SH_SI_NS1B_6fusion15FusionCallbacksIS1F_NS1K_17LinearCombinationISH_fSH_fLNS_15FloatRoundStyleE2EEESG_S1J_JEEENS4_5SM1004TMEM4LOAD26SM100_TMEM_LOAD_16dp256b4xESY_NSZ_INS10_ILi2ELi4ELi3EEES13_NSR_INS5_IJS14_S1H_EEENS5_IJS1H_SB_EEEEEEENS4_17SM75_U32x4_LDSM_NENS4_14SM90_TMA_STOREES1Y_NS4_17SM90_U32x4_STSM_NENS4_39AutoVectorizingCopyWithAssumedAlignmentILi128EEEEEEvvEEEEvNT_6ParamsE)
	.align		4
        /*000c*/ 	.word	index@(__assertfail)
	.align		4
        /*0010*/ 	.word	0x00000000
	.align		4
        /*0014*/ 	.word	0xfffffffe
	.align		4
        /*0018*/ 	.word	0x00000000
	.align		4
        /*001c*/ 	.word	0xfffffffd
	.align		4
        /*0020*/ 	.word	0x00000000
	.align		4
        /*0024*/ 	.word	0xfffffffc


//--------------------- .nv.constant4             --------------------------
	.section	.nv.constant4,"a",@progbits
	.align	8
	.align		8
.nv.constant4:
        /*0000*/ 	.dword	__assertfail
	.align		8
        /*0008*/ 	.dword	__unnamed_1
	.align		8
        /*0010*/ 	.dword	__unnamed_2
	.align		8
        /*0018*/ 	.dword	_ZN39_INTERNAL_70c1e767_4_k_cu_7568e36b_78354cuda3std3__45__cpo5beginE
	.align		8
        /*0020*/ 	.dword	_ZN39_INTERNAL_70c1e767_4_k_cu_7568e36b_78354cuda3std3__45__cpo3endE
	.align		8
        /*0028*/ 	.dword	_ZN39_INTERNAL_70c1e767_4_k_cu_7568e36b_78354cuda3std3__45__cpo6cbeginE
	.align		8
        /*0030*/ 	.dword	_ZN39_INTERNAL_70c1e767_4_k_cu_7568e36b_78354cuda3std3__45__cpo4cendE
	.align		8
        /*0038*/ 	.dword	_ZN39_INTERNAL_70c1e767_4_k_cu_7568e36b_78354cuda3std3__441_GLOBAL__N__70c1e767_4_k_cu_7568e36b_78356ignoreE
	.align		8
        /*0040*/ 	.dword	_ZN39_INTERNAL_70c1e767_4_k_cu_7568e36b_78354cuda3std3__419piecewise_constructE
	.align		8
        /*0048*/ 	.dword	_ZN39_INTERNAL_70c1e767_4_k_cu_7568e36b_78354cuda3std3__48in_placeE
	.align		8
        /*0050*/ 	.dword	_ZN39_INTERNAL_70c1e767_4_k_cu_7568e36b_78354cuda3std6ranges3__45__cpo4swapE
	.align		8
        /*0058*/ 	.dword	_ZN39_INTERNAL_70c1e767_4_k_cu_7568e36b_78354cuda3std6ranges3__45__cpo9iter_moveE
	.align		8
        /*0060*/ 	.dword	_ZN39_INTERNAL_70c1e767_4_k_cu_7568e36b_78354cute7productE
	.align		8
        /*0068*/ 	.dword	_ZN39_INTERNAL_70c1e767_4_k_cu_7568e36b_78354cute1_E
	.align		8
        /*0070*/ 	.dword	$str$25
	.align		8
        /*0078*/ 	.dword	$str$26
	.align		8
        /*0080*/ 	.dword	$str$27
	.align		8
        /*0088*/ 	.dword	$str$28


//--------------------- .text._ZN7cutlass13device_kernelINS_4gemm6kernel13GemmUniversalIN4cute5tupleIJiiiiEEENS1_10collective13CollectiveMmaINS1_35MainloopSm100TmaUmmaWarpSpecializedILi4ELi2ELi4ENS5_IJNS4_1CILi1EEESB_SB_EEEEENS5_IJNSA_ILi64EEENSA_ILi128EEESF_EEENS_10bfloat16_tENS5_IJlSB_lEEESH_SI_NS4_8TiledMMAINS4_8MMA_AtomIJNS4_20SM100_MMA_F16BF16_SSISH_SH_fLi64ELi128ELNS4_4UMMA5MajorE0ELSN_0ELNSM_7ScaleInE0ELSO_0EEEEEENS4_6LayoutISC_NS5_IJNSA_ILi0EEESS_SS_EEEEENS5_IJNS4_10UnderscoreESV_SV_EEEEENS4_13SM90_TMA_LOADENS4_14ComposedLayoutINS4_7SwizzleILi3ELi4ELi3EEENS4_18smem_ptr_flag_bitsILi16EEENSR_INS5_IJNSA_ILi8EEESE_EEENS5_IJSE_SB_EEEEEEEvNS4_8identityESY_S18_vS19_EENS_8epilogue10collective18CollectiveEpilogueINS1B_23Sm100TmaWarpSpecializedILi4ELi2ELi16ELb1ELb0EEEJSG_NS5_IJNSR_ISE_SB_EENSR_INSA_ILi32EEESB_EEEEESH_SI_SH_SI_NS1B_6fusion15FusionCallbacksIS1F_NS1K_17LinearCombinationISH_fSH_fLNS_15FloatRoundStyleE2EEESG_S1J_JEEENS4_5SM1004TMEM4LOAD26SM100_TMEM_LOAD_16dp256b4xESY_NSZ_INS10_ILi2ELi4ELi3EEES13_NSR_INS5_IJS14_S1H_EEENS5_IJS1H_SB_EEEEEEENS4_17SM75_U32x4_LDSM_NENS4_14SM90_TMA_STOREES1Y_NS4_17SM90_U32x4_STSM_NENS4_39AutoVectorizingCopyWithAssumedAlignmentILi128EEEEEEvvEEEEvNT_6ParamsE --------------------------
	.section	.text._ZN7cutlass13device_kernelINS_4gemm6kernel13GemmUniversalIN4cute5tupleIJiiiiEEENS1_10collective13CollectiveMmaINS1_35MainloopSm100TmaUmmaWarpSpecializedILi4ELi2ELi4ENS5_IJNS4_1CILi1EEESB_SB_EEEEENS5_IJNSA_ILi64EEENSA_ILi128EEESF_EEENS_10bfloat16_tENS5_IJlSB_lEEESH_SI_NS4_8TiledMMAINS4_8MMA_AtomIJNS4_20SM100_MMA_F16BF16_SSISH_SH_fLi64ELi128ELNS4_4UMMA5MajorE0ELSN_0ELNSM_7ScaleInE0ELSO_0EEEEEENS4_6LayoutISC_NS5_IJNSA_ILi0EEESS_SS_EEEEENS5_IJNS4_10UnderscoreESV_SV_EEEEENS4_13SM90_TMA_LOADENS4_14ComposedLayoutINS4_7SwizzleILi3ELi4ELi3EEENS4_18smem_ptr_flag_bitsILi16EEENSR_INS5_IJNSA_ILi8EEESE_EEENS5_IJSE_SB_EEEEEEEvNS4_8identityESY_S18_vS19_EENS_8epilogue10collective18CollectiveEpilogueINS1B_23Sm100TmaWarpSpecializedILi4ELi2ELi16ELb1ELb0EEEJSG_NS5_IJNSR_ISE_SB_EENSR_INSA_ILi32EEESB_EEEEESH_SI_SH_SI_NS1B_6fusion15FusionCallbacksIS1F_NS1K_17LinearCombinationISH_fSH_fLNS_15FloatRoundStyleE2EEESG_S1J_JEEENS4_5SM1004TMEM4LOAD26SM100_TMEM_LOAD_16dp256b4xESY_NSZ_INS10_ILi2ELi4ELi3EEES13_NSR_INS5_IJS14_S1H_EEENS5_IJS1H_SB_EEEEEEENS4_17SM75_U32x4_LDSM_NENS4_14SM90_TMA_STOREES1Y_NS4_17SM90_U32x4_STSM_NENS4_39AutoVectorizingCopyWithAssumedAlignmentILi128EEEEEEvvEEEEvNT_6ParamsE,"ax",@progbits
	.align	128
.text._ZN7cutlass13device_kernelINS_4gemm6kernel13GemmUniversalIN4cute5tupleIJiiiiEEENS1_10collective13CollectiveMmaINS1_35MainloopSm100TmaUmmaWarpSpecializedILi4ELi2ELi4ENS5_IJNS4_1CILi1EEESB_SB_EEEEENS5_IJNSA_ILi64EEENSA_ILi128EEESF_EEENS_10bfloat16_tENS5_IJlSB_lEEESH_SI_NS4_8TiledMMAINS4_8MMA_AtomIJNS4_20SM100_MMA_F16BF16_SSISH_SH_fLi64ELi128ELNS4_4UMMA5MajorE0ELSN_0ELNSM_7ScaleInE0ELSO_0EEEEEENS4_6LayoutISC_NS5_IJNSA_ILi0EEESS_SS_EEEEENS5_IJNS4_10UnderscoreESV_SV_EEEEENS4_13SM90_TMA_LOADENS4_14ComposedLayoutINS4_7SwizzleILi3ELi4ELi3EEENS4_18smem_ptr_flag_bitsILi16EEENSR_INS5_IJNSA_ILi8EEESE_EEENS5_IJSE_SB_EEEEEEEvNS4_8identityESY_S18_vS19_EENS_8epilogue10collective18CollectiveEpilogueINS1B_23Sm100TmaWarpSpecializedILi4ELi2ELi16ELb1ELb0EEEJSG_NS5_IJNSR_ISE_SB_EENSR_INSA_ILi32EEESB_EEEEESH_SI_SH_SI_NS1B_6fusion15FusionCallbacksIS1F_NS1K_17LinearCombinationISH_fSH_fLNS_15FloatRoundStyleE2EEESG_S1J_JEEENS4_5SM1004TMEM4LOAD26SM100_TMEM_LOAD_16dp256b4xESY_NSZ_INS10_ILi2ELi4ELi3EEES13_NSR_INS5_IJS14_S1H_EEENS5_IJS1H_SB_EEEEEEENS4_17SM75_U32x4_LDSM_NENS4_14SM90_TMA_STOREES1Y_NS4_17SM90_U32x4_STSM_NENS4_39AutoVectorizingCopyWithAssumedAlignmentILi128EEEEEEvvEEEEvNT_6ParamsE:
        .type           _ZN7cutlass13device_kernelINS_4gemm6kernel13GemmUniversalIN4cute5tupleIJiiiiEEENS1_10collective13CollectiveMmaINS1_35MainloopSm100TmaUmmaWarpSpecializedILi4ELi2ELi4ENS5_IJNS4_1CILi1EEESB_SB_EEEEENS5_IJNSA_ILi64EEENSA_ILi128EEESF_EEENS_10bfloat16_tENS5_IJlSB_lEEESH_SI_NS4_8TiledMMAINS4_8MMA_AtomIJNS4_20SM100_MMA_F16BF16_SSISH_SH_fLi64ELi128ELNS4_4UMMA5MajorE0ELSN_0ELNSM_7ScaleInE0ELSO_0EEEEEENS4_6LayoutISC_NS5_IJNSA_ILi0EEESS_SS_EEEEENS5_IJNS4_10UnderscoreESV_SV_EEEEENS4_13SM90_TMA_LOADENS4_14ComposedLayoutINS4_7SwizzleILi3ELi4ELi3EEENS4_18smem_ptr_flag_bitsILi16EEENSR_INS5_IJNSA_ILi8EEESE_EEENS5_IJSE_SB_EEEEEEEvNS4_8identityESY_S18_vS19_EENS_8epilogue10collective18CollectiveEpilogueINS1B_23Sm100TmaWarpSpecializedILi4ELi2ELi16ELb1ELb0EEEJSG_NS5_IJNSR_ISE_SB_EENSR_INSA_ILi32EEESB_EEEEESH_SI_SH_SI_NS1B_6fusion15FusionCallbacksIS1F_NS1K_17LinearCombinationISH_fSH_fLNS_15FloatRoundStyleE2EEESG_S1J_JEEENS4_5SM1004TMEM4LOAD26SM100_TMEM_LOAD_16dp256b4xESY_NSZ_INS10_ILi2ELi4ELi3EEES13_NSR_INS5_IJS14_S1H_EEENS5_IJS1H_SB_EEEEEEENS4_17SM75_U32x4_LDSM_NENS4_14SM90_TMA_STOREES1Y_NS4_17SM90_U32x4_STSM_NENS4_39AutoVectorizingCopyWithAssumedAlignmentILi128EEEEEEvvEEEEvNT_6ParamsE,@function
        .size           _ZN7cutlass13device_kernelINS_4gemm6kernel13GemmUniversalIN4cute5tupleIJiiiiEEENS1_10collective13CollectiveMmaINS1_35MainloopSm100TmaUmmaWarpSpecializedILi4ELi2ELi4ENS5_IJNS4_1CILi1EEESB_SB_EEEEENS5_IJNSA_ILi64EEENSA_ILi128EEESF_EEENS_10bfloat16_tENS5_IJlSB_lEEESH_SI_NS4_8TiledMMAINS4_8MMA_AtomIJNS4_20SM100_MMA_F16BF16_SSISH_SH_fLi64ELi128ELNS4_4UMMA5MajorE0ELSN_0ELNSM_7ScaleInE0ELSO_0EEEEEENS4_6LayoutISC_NS5_IJNSA_ILi0EEESS_SS_EEEEENS5_IJNS4_10UnderscoreESV_SV_EEEEENS4_13SM90_TMA_LOADENS4_14ComposedLayoutINS4_7SwizzleILi3ELi4ELi3EEENS4_18smem_ptr_flag_bitsILi16EEENSR_INS5_IJNSA_ILi8EEESE_EEENS5_IJSE_SB_EEEEEEEvNS4_8identityESY_S18_vS19_EENS_8epilogue10collective18CollectiveEpilogueINS1B_23Sm100TmaWarpSpecializedILi4ELi2ELi16ELb1ELb0EEEJSG_NS5_IJNSR_ISE_SB_EENSR_INSA_ILi32EEESB_EEEEESH_SI_SH_SI_NS1B_6fusion15FusionCallbacksIS1F_NS1K_17LinearCombinationISH_fSH_fLNS_15FloatRoundStyleE2EEESG_S1J_JEEENS4_5SM1004TMEM4LOAD26SM100_TMEM_LOAD_16dp256b4xESY_NSZ_INS10_ILi2ELi4ELi3EEES13_NSR_INS5_IJS14_S1H_EEENS5_IJS1H_SB_EEEEEEENS4_17SM75_U32x4_LDSM_NENS4_14SM90_TMA_STOREES1Y_NS4_17SM90_U32x4_STSM_NENS4_39AutoVectorizingCopyWithAssumedAlignmentILi128EEEEEEvvEEEEvNT_6ParamsE,(.L_x_176 - _ZN7cutlass13device_kernelINS_4gemm6kernel13GemmUniversalIN4cute5tupleIJiiiiEEENS1_10collective13CollectiveMmaINS1_35MainloopSm100TmaUmmaWarpSpecializedILi4ELi2ELi4ENS5_IJNS4_1CILi1EEESB_SB_EEEEENS5_IJNSA_ILi64EEENSA_ILi128EEESF_EEENS_10bfloat16_tENS5_IJlSB_lEEESH_SI_NS4_8TiledMMAINS4_8MMA_AtomIJNS4_20SM100_MMA_F16BF16_SSISH_SH_fLi64ELi128ELNS4_4UMMA5MajorE0ELSN_0ELNSM_7ScaleInE0ELSO_0EEEEEENS4_6LayoutISC_NS5_IJNSA_ILi0EEESS_SS_EEEEENS5_IJNS4_10UnderscoreESV_SV_EEEEENS4_13SM90_TMA_LOADENS4_14ComposedLayoutINS4_7SwizzleILi3ELi4ELi3EEENS4_18smem_ptr_flag_bitsILi16EEENSR_INS5_IJNSA_ILi8EEESE_EEENS5_IJSE_SB_EEEEEEEvNS4_8identityESY_S18_vS19_EENS_8epilogue10collective18CollectiveEpilogueINS1B_23Sm100TmaWarpSpecializedILi4ELi2ELi16ELb1ELb0EEEJSG_NS5_IJNSR_ISE_SB_EENSR_INSA_ILi32EEESB_EEEEESH_SI_SH_SI_NS1B_6fusion15FusionCallbacksIS1F_NS1K_17LinearCombinationISH_fSH_fLNS_15FloatRoundStyleE2EEESG_S1J_JEEENS4_5SM1004TMEM4LOAD26SM100_TMEM_LOAD_16dp256b4xESY_NSZ_INS10_ILi2ELi4ELi3EEES13_NSR_INS5_IJS14_S1H_EEENS5_IJS1H_SB_EEEEEEENS4_17SM75_U32x4_LDSM_NENS4_14SM90_TMA_STOREES1Y_NS4_17SM90_U32x4_STSM_NENS4_39AutoVectorizingCopyWithAssumedAlignmentILi128EEEEEEvvEEEEvNT_6ParamsE)
        .other          _ZN7cutlass13device_kernelINS_4gemm6kernel13GemmUniversalIN4cute5tupleIJiiiiEEENS1_10collective13CollectiveMmaINS1_35MainloopSm100TmaUmmaWarpSpecializedILi4ELi2ELi4ENS5_IJNS4_1CILi1EEESB_SB_EEEEENS5_IJNSA_ILi64EEENSA_ILi128EEESF_EEENS_10bfloat16_tENS5_IJlSB_lEEESH_SI_NS4_8TiledMMAINS4_8MMA_AtomIJNS4_20SM100_MMA_F16BF16_SSISH_SH_fLi64ELi128ELNS4_4UMMA5MajorE0ELSN_0ELNSM_7ScaleInE0ELSO_0EEEEEENS4_6LayoutISC_NS5_IJNSA_ILi0EEESS_SS_EEEEENS5_IJNS4_10UnderscoreESV_SV_EEEEENS4_13SM90_TMA_LOADENS4_14ComposedLayoutINS4_7SwizzleILi3ELi4ELi3EEENS4_18smem_ptr_flag_bitsILi16EEENSR_INS5_IJNSA_ILi8EEESE_EEENS5_IJSE_SB_EEEEEEEvNS4_8identityESY_S18_vS19_EENS_8epilogue10collective18CollectiveEpilogueINS1B_23Sm100TmaWarpSpecializedILi4ELi2ELi16ELb1ELb0EEEJSG_NS5_IJNSR_ISE_SB_EENSR_INSA_ILi32EEESB_EEEEESH_SI_SH_SI_NS1B_6fusion15FusionCallbacksIS1F_NS1K_17LinearCombinationISH_fSH_fLNS_15FloatRoundStyleE2EEESG_S1J_JEEENS4_5SM1004TMEM4LOAD26SM100_TMEM_LOAD_16dp256b4xESY_NSZ_INS10_ILi2ELi4ELi3EEES13_NSR_INS5_IJS14_S1H_EEENS5_IJS1H_SB_EEEEEEENS4_17SM75_U32x4_LDSM_NENS4_14SM90_TMA_STOREES1Y_NS4_17SM90_U32x4_STSM_NENS4_39AutoVectorizingCopyWithAssumedAlignmentILi128EEEEEEvvEEEEvNT_6ParamsE,@"STO_CUDA_ENTRY STV_DEFAULT"
_ZN7cutlass13device_kernelINS_4gemm6kernel13GemmUniversalIN4cute5tupleIJiiiiEEENS1_10collective13CollectiveMmaINS1_35MainloopSm100TmaUmmaWarpSpecializedILi4ELi2ELi4ENS5_IJNS4_1CILi1EEESB_SB_EEEEENS5_IJNSA_ILi64EEENSA_ILi128EEESF_EEENS_10bfloat16_tENS5_IJlSB_lEEESH_SI_NS4_8TiledMMAINS4_8MMA_AtomIJNS4_20SM100_MMA_F16BF16_SSISH_SH_fLi64ELi128ELNS4_4UMMA5MajorE0ELSN_0ELNSM_7ScaleInE0ELSO_0EEEEEENS4_6LayoutISC_NS5_IJNSA_ILi0EEESS_SS_EEEEENS5_IJNS4_10UnderscoreESV_SV_EEEEENS4_13SM90_TMA_LOADENS4_14ComposedLayoutINS4_7SwizzleILi3ELi4ELi3EEENS4_18smem_ptr_flag_bitsILi16EEENSR_INS5_IJNSA_ILi8EEESE_EEENS5_IJSE_SB_EEEEEEEvNS4_8identityESY_S18_vS19_EENS_8epilogue10collective18CollectiveEpilogueINS1B_23Sm100TmaWarpSpecializedILi4ELi2ELi16ELb1ELb0EEEJSG_NS5_IJNSR_ISE_SB_EENSR_INSA_ILi32EEESB_EEEEESH_SI_SH_SI_NS1B_6fusion15FusionCallbacksIS1F_NS1K_17LinearCombinationISH_fSH_fLNS_15FloatRoundStyleE2EEESG_S1J_JEEENS4_5SM1004TMEM4LOAD26SM100_TMEM_LOAD_16dp256b4xESY_NSZ_INS10_ILi2ELi4ELi3EEES13_NSR_INS5_IJS14_S1H_EEENS5_IJS1H_SB_EEEEEEENS4_17SM75_U32x4_LDSM_NENS4_14SM90_TMA_STOREES1Y_NS4_17SM90_U32x4_STSM_NENS4_39AutoVectorizingCopyWithAssumedAlignmentILi128EEEEEEvvEEEEvNT_6ParamsE:
[----:B------:R-:W1:Y:S01]  /*0000*/  LDC R1, c[0x0][0x37c] ;  /* 0x0000df00ff017b82 */ /* 0x000e620000000800 */
[----:B------:R-:W2:Y:S01]  /*0010*/  S2R R72, SR_TID.X ;  /* 0x0000000000487919 */ /* 0x000ea20000002100 */
[----:B------:R-:W3:Y:S01]  /*0020*/  LDCU.64 UR4, c[0x0][0x890] ;  /* 0x00011200ff0477ac */ /* 0x000ee20008000a00 */
[----:B------:R-:W-:Y:S02]  /*0030*/  PRMT R59, RZ, 0x7610, R59 ;  /* 0x00007610ff3b7816 */ /* 0x000fe4000000003b */
[----:B------:R-:W-:Y:S01]  /*0040*/  ELECT P5, URZ, PT ;  /* 0x0000000000ff782f */ /* 0x000fe200038a0000 */
[----:B------:R-:W4:Y:S01]  /*0050*/  LDCU.64 UR46, c[0x0][0x358] ;  /* 0x00006b00ff2e77ac */ /* 0x000f220008000a00 */
[----:B---3--:R-:W-:-:S04]  /*0060*/  UISETP.NE.U32.AND UP0, UPT, UR4, URZ, UPT ;  /* 0x000000ff0400728c */ /* 0x008fc8000bf05070 */
[----:B------:R-:W-:Y:S01]  /*0070*/  UISETP.NE.AND.EX UP0, UPT, UR5, URZ, UPT, UP0 ;  /* 0x000000ff0500728c */ /* 0x000fe2000bf05300 */
[----:B--2---:R-:W-:-:S05]  /*0080*/  SHF.R.U32.HI R65, RZ, 0x5, R72 ;  /* 0x00000005ff417819 */ /* 0x004fca0000011648 */
[----:B------:R-:W2:Y:S02]  /*0090*/  SHFL.IDX PT, R0, R65, RZ, 0x1f ;  /* 0x00001fff41007589 */ /* 0x000ea400000e0000 */
[----:B--2---:R-:W-:Y:S01]  /*00a0*/  R2UR UR8, R0 ;  /* 0x00000000000872ca */ /* 0x004fe200000e0000 */
[----:B-1--4-:R-:W-:-:S14]  /*00b0*/  BRA.U UP0, `(.L_x_0) ;  /* 0x00000001002c7547 */ /* 0x012fdc000b800000 */
[----:B------:R-:W1:Y:S02]  /*00c0*/  LDCU.64 UR6, c[0x0][0x888] ;  /* 0x00011100ff0677ac */ /* 0x000e640008000a00 */
[----:B-1----:R-:W-:-:S04]  /*00d0*/  UISETP.NE.U32.AND UP0, UPT, UR6, URZ, UPT ;  /* 0x000000ff0600728c */ /* 0x002fc8000bf05070 */
[----:B------:R-:W-:-:S09]  /*00e0*/  UISETP.NE.AND.EX UP0, UPT, UR7, URZ, UPT, UP0 ;  /* 0x000000ff0700728c */ /* 0x000fd2000bf05300 */
[----:B------:R-:W-:Y:S05]  /*00f0*/  BRA.U !UP0, `(.L_x_1) ;  /* 0x0000000108107547 */ /* 0x000fea000b800000 */
[----:B------:R-:W1:Y:S02]  /*0100*/  LDC.64 R2, c[0x0][0x888] ;  /* 0x00022200ff027b82 */ /* 0x000e640000000a00 */
[----:B-1----:R1:W5:Y:S01]  /*0110*/  LDG.E R35, desc[UR46][R2.64] ;  /* 0x0000002e02237981 */ /* 0x002362000c1e1900 */
[----:B------:R-:W-:Y:S01]  /*0120*/  HFMA2 R59, -RZ, RZ, 0, 5.9604644775390625e-08 ;  /* 0x00000001ff3b7431 */ /* 0x000fe200000001ff */
[----:B------:R-:W-:Y:S05]  /*0130*/  BRA `(.L_x_0) ;  /* 0x00000000000c7947 */ /* 0x000fea0003800000 */
.L_x_1:
[----:B------:R-:W1:Y:S01]  /*0140*/  LDCU UR6, c[0x0][0x880] ;  /* 0x00011000ff0677ac */ /* 0x000e620008000800 */
[----:B------:R-:W-:Y:S01]  /*0150*/  HFMA2 R59, -RZ, RZ, 0, 5.9604644775390625e-08 ;  /* 0x00000001ff3b7431 */ /* 0x000fe200000001ff */
[----:B-1----:R-:W-:-:S07]  /*0160*/  MOV R35, UR6 ;  /* 0x0000000600237c02 */ /* 0x002fce0008000f00 */
.L_x_0:
[----:B------:R-:W2:Y:S02]  /*0170*/  LDCU.64 UR6, c[0x0][0x8b0] ;  /* 0x00011600ff0677ac */ /* 0x000ea40008000a00 */
[----:B--2---:R-:W-:-:S04]  /*0180*/  UISETP.NE.U32.AND UP0, UPT, UR6, URZ, UPT ;  /* 0x000000ff0600728c */ /* 0x004fc8000bf05070 */
[----:B------:R-:W-:-:S09]  /*0190*/  UISETP.NE.AND.EX UP0, UPT, UR7, URZ, UPT, UP0 ;  /* 0x000000ff0700728c */ /* 0x000fd2000bf05300 */
[----:B------:R-:W-:Y:S05]  /*01a0*/  BRA.U UP0, `(.L_x_2) ;  /* 0x0000000100247547 */ /* 0x000fea000b800000 */
[----:B------:R-:W2:Y:S02]  /*01b0*/  LDCU.64 UR6, c[0x0][0x8a8] ;  /* 0x00011500ff0677ac */ /* 0x000ea40008000a00 */
[----:B--2---:R-:W-:-:S04]  /*01c0*/  UISETP.NE.U32.AND UP0, UPT, UR6, URZ, UPT ;  /* 0x000000ff0600728c */ /* 0x004fc8000bf05070 */
[----:B------:R-:W-:-:S09]  /*01d0*/  UISETP.NE.AND.EX UP0, UPT, UR7, URZ, UPT, UP0 ;  /* 0x000000ff0700728c */ /* 0x000fd2000bf05300 */
[----:B------:R-:W-:Y:S05]  /*01e0*/  BRA.U !UP0, `(.L_x_3) ;  /* 0x00000001080c7547 */ /* 0x000fea000b800000 */
[----:B-1----:R-:W1:Y:S02]  /*01f0*/  LDC.64 R2, c[0x0][0x8a8] ;  /* 0x00022a00ff027b82 */ /* 0x002e640000000a00 */
[----:B-1----:R2:W5:Y:S01]  /*0200*/  LDG.E R33, desc[UR46][R2.64] ;  /* 0x0000002e02217981 */ /* 0x002562000c1e1900 */
[----:B------:R-:W-:Y:S05]  /*0210*/  BRA `(.L_x_2) ;  /* 0x0000000000087947 */ /* 0x000fea0003800000 */
.L_x_3:
[----:B------:R-:W2:Y:S02]  /*0220*/  LDCU UR6, c[0x0][0x8a0] ;  /* 0x00011400ff0677ac */ /* 0x000ea40008000800 */
[----:B--2---:R-:W-:Y:S02]  /*0230*/  MOV R33, UR6 ;  /* 0x0000000600217c02 */ /* 0x004fe40008000f00 */
.L_x_2:
[----:B------:R-:W-:Y:S01]  /*0240*/  IMAD.U32 R0, RZ, RZ, UR8 ;  /* 0x00000008ff007e24 */ /* 0x000fe2000f8e00ff */
[----:B------:R-:W-:Y:S04]  /*0250*/  BSSY.RECONVERGENT B0, `(.L_x_4) ;  /* 0x000000c000007945 */ /* 0x000fe80003800200 */
[C---:B------:R-:W-:Y:S02]  /*0260*/  ISETP.NE.OR P1, PT, R0.reuse, 0x1, !P5 ;  /* 0x000000010000780c */ /* 0x040fe40006f25670 */
[----:B------:R-:W-:-:S11]  /*0270*/  ISETP.NE.OR P0, PT, R0, 0x3, !P5 ;  /* 0x000000030000780c */ /* 0x000fd60006f05670 */
[----:B------:R-:W-:Y:S05]  /*0280*/  @P1 BRA `(.L_x_5) ;  /* 0x0000000000201947 */ /* 0x000fea0003800000 */
[----:B------:R-:W3:Y:S02]  /*0290*/  LDCU.64 UR6, c[0x0][0x348] ;  /* 0x00006900ff0677ac */ /* 0x000ee40008000a00 */
[----:B---3--:R-:W-:Y:S02]  /*02a0*/  UIADD3 UR10, UP1, UPT, UR6, 0x80, URZ ;  /* 0x00000080060a7890 */ /* 0x008fe4000ff3e0ff */
[----:B------:R-:W-:Y:S02]  /*02b0*/  UIADD3 UR6, UP0, UPT, UR6, 0x180, URZ ;  /* 0x0000018006067890 */ /* 0x000fe4000ff1e0ff */
[----:B------:R-:W-:Y:S02]  /*02c0*/  UIADD3.X UR11, UPT, UPT, URZ, UR7, URZ, UP1, !UPT ;  /* 0x00000007ff0b7290 */ /* 0x000fe40008ffe4ff */
[----:B------:R-:W-:-:S07]  /*02d0*/  UIADD3.X UR7, UPT, UPT, URZ, UR7, URZ, UP0, !UPT ;  /* 0x00000007ff077290 */ /* 0x000fce00087fe4ff */
[----:B------:R3:W-:Y:S02]  /*02e0*/  UTMACCTL.PF [UR10] ;  /* 0x000000000a0079b9 */ /* 0x0007e40008040000 */
[----:B------:R3:W-:Y:S02]  /*02f0*/  UTMACCTL.PF [UR6] ;  /* 0x00000000060079b9 */ /* 0x0007e40008040000 */
[----:B---3--:R-:W-:Y:S01]  /*0300*/  NOP ;  /* 0x0000000000007918 */ /* 0x008fe20000000000 */
.L_x_5:
[----:B------:R-:W-:Y:S05]  /*0310*/  BSYNC.RECONVERGENT B0 ;  /* 0x0000000000007941 */ /* 0x000fea0003800200 */
.L_x_4:
[----:B------:R-:W-:Y:S04]  /*0320*/  BSSY.RECONVERGENT B0, `(.L_x_6) ;  /* 0x000000a000007945 */ /* 0x000fe80003800200 */
        /* <DEDUP_REMOVED lines=9> */
.L_x_7:
[----:B------:R-:W-:Y:S05]  /*03c0*/  BSYNC.RECONVERGENT B0 ;  /* 0x0000000000007941 */ /* 0x000fea0003800200 */
.L_x_6:
[----:B------:R-:W3:Y:S01]  /*03d0*/  LDCU.64 UR6, c[0x0][0x888] ;  /* 0x00011100ff0677ac */ /* 0x000ee20008000a00 */
[----:B------:R-:W-:Y:S02]  /*03e0*/  UISETP.EQ.U32.AND UP1, UPT, UR4, URZ, UPT ;  /* 0x000000ff0400728c */ /* 0x000fe4000bf22070 */
[----:B------:R-:W-:Y:S02]  /*03f0*/  UPLOP3.LUT UP2, UPT, UPT, UPT, UPT, 0x80, 0x8 ;  /* 0x000000000008789c */ /* 0x000fe40003f4f070 */
[----:B---3--:R-:W-:-:S04]  /*0400*/  UISETP.NE.U32.AND UP0, UPT, UR6, URZ, UPT ;  /* 0x000000ff0600728c */ /* 0x008fc8000bf05070 */
[----:B------:R-:W-:-:S04]  /*0410*/  UISETP.NE.AND.EX UP0, UPT, UR7, URZ, UPT, UP0 ;  /* 0x000000ff0700728c */ /* 0x000fc8000bf05300 */
[----:B------:R-:W-:-:S04]  /*0420*/  UISETP.EQ.OR.EX UP3, UPT, UR5, URZ, !UP0, UP1 ;  /* 0x000000ff0500728c */ /* 0x000fc8000c762710 */
[----:B------:R-:W-:-:S05]  /*0430*/  UP2UR UR50, UPR, URZ, 0x8 ;  /* 0x00000008ff327883 */ /* 0x000fca0008000000 */
[----:B------:R-:W-:Y:S07]  /*0440*/  BRA.U !UP3, `(.L_x_8) ;  /* 0x000000010b207547 */ /* 0x000fee000b800000 */
[----:B------:R-:W-:Y:S01]  /*0450*/  UISETP.NE.U32.AND UP2, UPT, UR4, URZ, UPT ;  /* 0x000000ff0400728c */ /* 0x000fe2000bf45070 */
[----:B-----5:R-:W-:Y:S01]  /*0460*/  FSETP.NEU.AND P0, PT, R35, RZ, PT ;  /* 0x000000ff2300720b */ /* 0x020fe20003f0d000 */
[----:B------:R-:W-:Y:S02]  /*0470*/  USEL UR4, URZ, 0xffffffff, UP0 ;  /* 0xffffffffff047887 */ /* 0x000fe40008000000 */
[----:B------:R-:W-:-:S10]  /*0480*/  UISETP.NE.AND.EX UP2, UPT, UR5, URZ, UPT, UP2 ;  /* 0x000000ff0500728c */ /* 0x000fd4000bf45320 */
[----:B------:R-:W-:Y:S01]  /*0490*/  VOTEU.ANY UP1, P0 ;  /* 0x0000000000ff7886 */ /* 0x000fe20000020100 */
[----:B------:R-:W-:-:S04]  /*04a0*/  @!UP2 USEL UR4, URZ, 0xffffffff, UP1 ;  /* 0xffffffffff04a887 */ /* 0x000fc80008800000 */
[----:B------:R-:W-:-:S04]  /*04b0*/  ULOP3.LUT UR4, UR4, 0x1, URZ, 0xc0, !UPT ;  /* 0x0000000104047892 */ /* 0x000fc8000f8ec0ff */
[----:B------:R-:W-:-:S11]  /*04c0*/  UISETP.NE.U32.AND UP2, UPT, UR4, 0x1, UPT ;  /* 0x000000010400788c */ /* 0x000fd6000bf45070 */
.L_x_8:
[----:B-12---:R-:W1:Y:S01]  /*04d0*/  SHFL.IDX PT, R2, R65, RZ, 0x1f ;  /* 0x00001fff41027589 */ /* 0x006e6200000e0000 */
[----:B------:R-:W-:-:S04]  /*04e0*/  UISETP.NE.AND UP1, UPT, UR8, 0x2, UPT ;  /* 0x000000020800788c */ /* 0x000fc8000bf25270 */
[----:B------:R-:W-:Y:S01]  /*04f0*/  USEL UR6, URZ, 0x1, UP1 ;  /* 0x00000001ff067887 */ /* 0x000fe20008800000 */
[----:B-1----:R-:W-:-:S13]  /*0500*/  ISETP.NE.AND P0, PT, R2, RZ, PT ;  /* 0x000000ff0200720c */ /* 0x002fda0003f05270 */
[----:B------:R-:W-:Y:S05]  /*0510*/  @P0 BRA `(.L_x_9) ;  /* 0x0000000000480947 */ /* 0x000fea0003800000 */
[----:B------:R-:W1:Y:S01]  /*0520*/  S2UR UR5, SR_CgaCtaId ;  /* 0x00000000000579c3 */ /* 0x000e620000008800 */
[----:B------:R-:W-:Y:S01]  /*0530*/  UMOV UR7, 0x400 ;  /* 0x0000040000077882 */ /* 0x000fe20000000000 */
[----:B------:R-:W-:Y:S01]  /*0540*/  UMOV UR4, 0x1 ;  /* 0x0000000100047882 */ /* 0x000fe20000000000 */
[----:B------:R-:W-:Y:S01]  /*0550*/  ELECT P0, URZ, PT ;  /* 0x0000000000ff782f */ /* 0x000fe20003800000 */
[----:B------:R-:W-:-:S04]  /*0560*/  UIADD3 UR10, UPT, UPT, -UR4, 0x100000, URZ ;  /* 0x00100000040a7890 */ /* 0x000fc8000fffe1ff */
[----:B------:R-:W-:Y:S02]  /*0570*/  USHF.L.U32 UR11, UR10, 0xb, URZ ;  /* 0x0000000b0a0b7899 */ /* 0x000fe400080006ff */
[----:B------:R-:W-:Y:S02]  /*0580*/  USHF.L.U32 UR10, UR10, 0x1, URZ ;  /* 0x000000010a0a7899 */ /* 0x000fe400080006ff */
[----:B-1----:R-:W-:Y:S01]  /*0590*/  ULEA UR5, UR5, UR7, 0x18 ;  /* 0x0000000705057291 */ /* 0x002fe2000f8ec0ff */
[----:B------:R-:W1:Y:S11]  /*05a0*/  FENCE.VIEW.ASYNC.S ;  /* 0x00000000000073c6 */ /* 0x000e760000000000 */
[----:B-1----:R1:W2:Y:S01]  /*05b0*/  SYNCS.EXCH.64 URZ, [UR5], UR10 ;  /* 0x0000000a05ff75b2 */ /* 0x0022a20008000100 */
[----:B------:R1:W3:Y:S01]  /*05c0*/  SYNCS.EXCH.64 URZ, [UR5+0x20], UR10 ;  /* 0x0000200a05ff75b2 */ /* 0x0002e20008000100 */
[----:B------:R1:W4:Y:S01]  /*05d0*/  SYNCS.EXCH.64 URZ, [UR5+0x8], UR10 ;  /* 0x0000080a05ff75b2 */ /* 0x0003220008000100 */
[----:B------:R1:W1:Y:S01]  /*05e0*/  SYNCS.EXCH.64 URZ, [UR5+0x28], UR10 ;  /* 0x0000280a05ff75b2 */ /* 0x0002620008000100 */
[----:B------:R1:W1:Y:S01]  /*05f0*/  SYNCS.EXCH.64 URZ, [UR5+0x10], UR10 ;  /* 0x0000100a05ff75b2 */ /* 0x0002620008000100 */
[----:B------:R1:W1:Y:S01]  /*0600*/  SYNCS.EXCH.64 URZ, [UR5+0x30], UR10 ;  /* 0x0000300a05ff75b2 */ /* 0x0002620008000100 */
[----:B------:R1:W1:Y:S01]  /*0610*/  SYNCS.EXCH.64 URZ, [UR5+0x18], UR10 ;  /* 0x0000180a05ff75b2 */ /* 0x0002620008000100 */
[----:B------:R1:W1:Y:S01]  /*0620*/  SYNCS.EXCH.64 URZ, [UR5+0x38], UR10 ;  /* 0x0000380a05ff75b2 */ /* 0x0002620008000100 */
[----:B------:R-:W-:Y:S01]  /*0630*/  NOP ;  /* 0x0000000000007918 */ /* 0x000fe20000000000 */
.L_x_9:
[----:B------:R-:W2:Y:S01]  /*0640*/  SHFL.IDX PT, R2, R65, RZ, 0x1f ;  /* 0x00001fff41027589 */ /* 0x000ea200000e0000 */
[----:B------:R-:W-:Y:S01]  /*0650*/  NOP ;  /* 0x0000000000007918 */ /* 0x000fe20000000000 */
[----:B--2---:R-:W-:-:S13]  /*0660*/  ISETP.NE.AND P0, PT, R2, 0x1, PT ;  /* 0x000000010200780c */ /* 0x004fda0003f05270 */
[----:B------:R-:W-:Y:S05]  /*0670*/  @P0 BRA `(.L_x_10) ;  /* 0x0000000000580947 */ /* 0x000fea0003800000 */
[----:B------:R-:W2:Y:S01]  /*0680*/  S2UR UR7, SR_CgaCtaId ;  /* 0x00000000000779c3 */ /* 0x000ea20000008800 */
[----:B------:R-:W-:Y:S01]  /*0690*/  UMOV UR9, 0x400 ;  /* 0x0000040000097882 */ /* 0x000fe20000000000 */
[----:B-1----:R-:W-:Y:S01]  /*06a0*/  UMOV UR5, 0x20 ;  /* 0x0000002000057882 */ /* 0x002fe20000000000 */
[----:B------:R-:W-:Y:S01]  /*06b0*/  UMOV UR4, 0x80 ;  /* 0x0000008000047882 */ /* 0x000fe20000000000 */
[----:B------:R-:W-:-:S04]  /*06c0*/  UIADD3 UR10, UPT, UPT, -UR5, 0x100000, URZ ;  /* 0x00100000050a7890 */ /* 0x000fc8000fffe1ff */
[----:B------:R-:W-:Y:S02]  /*06d0*/  USHF.L.U32 UR11, UR10, 0xb, URZ ;  /* 0x0000000b0a0b7899 */ /* 0x000fe400080006ff */
[----:B------:R-:W-:Y:S02]  /*06e0*/  USHF.L.U32 UR10, UR10, 0x1, URZ ;  /* 0x000000010a0a7899 */ /* 0x000fe400080006ff */
[----:B------:R-:W-:-:S04]  /*06f0*/  UIADD3 UR4, UPT, UPT, -UR4, 0x100000, URZ ;  /* 0x0010000004047890 */ /* 0x000fc8000fffe1ff */
[----:B------:R-:W-:Y:S02]  /*0700*/  USHF.L.U32 UR5, UR4, 0xb, URZ ;  /* 0x0000000b04057899 */ /* 0x000fe400080006ff */
[----:B------:R-:W-:Y:S01]  /*0710*/  USHF.L.U32 UR4, UR4, 0x1, URZ ;  /* 0x0000000104047899 */ /* 0x000fe200080006ff */
[----:B------:R-:W-:Y:S01]  /*0720*/  ELECT P0, URZ, PT ;  /* 0x0000000000ff782f */ /* 0x000fe20003800000 */
[----:B--2---:R-:W-:Y:S01]  /*0730*/  ULEA UR7, UR7, UR9, 0x18 ;  /* 0x0000000907077291 */ /* 0x004fe2000f8ec0ff */
[----:B------:R-:W1:Y:S11]  /*0740*/  FENCE.VIEW.ASYNC.S ;  /* 0x00000000000073c6 */ /* 0x000e760000000000 */
[----:B-1----:R2:W1:Y:S01]  /*0750*/  SYNCS.EXCH.64 URZ, [UR7+0x40], UR10 ;  /* 0x0000400a07ff75b2 */ /* 0x0024620008000100 */
[----:B------:R2:W1:Y:S01]  /*0760*/  SYNCS.EXCH.64 URZ, [UR7+0x60], UR4 ;  /* 0x0000600407ff75b2 */ /* 0x0004620008000100 */
[----:B------:R2:W1:Y:S01]  /*0770*/  SYNCS.EXCH.64 URZ, [UR7+0x48], UR10 ;  /* 0x0000480a07ff75b2 */ /* 0x0004620008000100 */
[----:B------:R2:W1:Y:S01]  /*0780*/  SYNCS.EXCH.64 URZ, [UR7+0x68], UR4 ;  /* 0x0000680407ff75b2 */ /* 0x0004620008000100 */
[----:B------:R2:W1:Y:S01]  /*0790*/  SYNCS.EXCH.64 URZ, [UR7+0x50], UR10 ;  /* 0x0000500a07ff75b2 */ /* 0x0004620008000100 */
[----:B------:R2:W1:Y:S01]  /*07a0*/  SYNCS.EXCH.64 URZ, [UR7+0x70], UR4 ;  /* 0x0000700407ff75b2 */ /* 0x0004620008000100 */
[----:B------:R2:W1:Y:S01]  /*07b0*/  SYNCS.EXCH.64 URZ, [UR7+0x58], UR10 ;  /* 0x0000580a07ff75b2 */ /* 0x0004620008000100 */
[----:B------:R2:W1:Y:S02]  /*07c0*/  SYNCS.EXCH.64 URZ, [UR7+0x78], UR4 ;  /* 0x0000780407ff75b2 */ /* 0x0004640008000100 */
[----:B--2---:R-:W-:Y:S01]  /*07d0*/  NOP ;  /* 0x0000000000007918 */ /* 0x004fe20000000000 */
.L_x_10:
[----:B------:R-:W2:Y:S01]  /*07e0*/  SHFL.IDX PT, R2, R65, RZ, 0x1f ;  /* 0x00001fff41027589 */ /* 0x000ea200000e0000 */
[----:B------:R-:W-:Y:S01]  /*07f0*/  NOP ;  /* 0x0000000000007918 */ /* 0x000fe20000000000 */
[----:B--2---:R-:W-:-:S13]  /*0800*/  ISETP.NE.AND P0, PT, R2, 0x3, PT ;  /* 0x000000030200780c */ /* 0x004fda0003f05270 */
[----:B------:R-:W-:Y:S05]  /*0810*/  @P0 BRA `(.L_x_11) ;  /* 0x0000000000300947 */ /* 0x000fea0003800000 */
[----:B-1----:R-:W1:Y:S01]  /*0820*/  S2UR UR5, SR_CgaCtaId ;  /* 0x00000000000579c3 */ /* 0x002e620000008800 */
        /* <DEDUP_REMOVED lines=8> */
[----:B-1----:R2:W1:Y:S01]  /*08b0*/  SYNCS.EXCH.64 URZ, [UR5+0x80], UR10 ;  /* 0x0000800a05ff75b2 */ /* 0x0024620008000100 */
[----:B------:R2:W1:Y:S02]  /*08c0*/  SYNCS.EXCH.64 URZ, [UR5+0x88], UR10 ;  /* 0x0000880a05ff75b2 */ /* 0x0004640008000100 */
[----:B--2---:R-:W-:Y:S01]  /*08d0*/  NOP ;  /* 0x0000000000007918 */ /* 0x004fe20000000000 */
.L_x_11:
[----:B------:R-:W2:Y:S01]  /*08e0*/  SHFL.IDX PT, R2, R65, RZ, 0x1f ;  /* 0x00001fff41027589 */ /* 0x000ea200000e0000 */
[----:B------:R-:W-:Y:S01]  /*08f0*/  NOP ;  /* 0x0000000000007918 */ /* 0x000fe20000000000 */
[----:B--2---:R-:W-:-:S13]  /*0900*/  ISETP.NE.AND P0, PT, R2, 0x4, PT ;  /* 0x000000040200780c */ /* 0x004fda0003f05270 */
[----:B------:R-:W-:Y:S05]  /*0910*/  @P0 BRA `(.L_x_12) ;  /* 0x00000000004c0947 */ /* 0x000fea0003800000 */
[----:B-1----:R-:W1:Y:S01]  /*0920*/  S2UR UR5, SR_CgaCtaId ;  /* 0x00000000000579c3 */ /* 0x002e620000008800 */
[----:B------:R-:W-:Y:S01]  /*0930*/  UMOV UR9, 0x100 ;  /* 0x0000010000097882 */ /* 0x000fe20000000000 */
[----:B------:R-:W-:Y:S01]  /*0940*/  UMOV UR7, 0x400 ;  /* 0x0000040000077882 */ /* 0x000fe20000000000 */
[----:B------:R-:W-:Y:S01]  /*0950*/  USEL UR9, UR9, 0xe0, UP2 ;  /* 0x000000e009097887 */ /* 0x000fe20009000000 */
[----:B------:R-:W-:Y:S01]  /*0960*/  UMOV UR4, 0x1 ;  /* 0x0000000100047882 */ /* 0x000fe20000000000 */
[----:B------:R-:W-:Y:S01]  /*0970*/  ELECT P0, URZ, PT ;  /* 0x0000000000ff782f */ /* 0x000fe20003800000 */
[----:B------:R-:W-:-:S04]  /*0980*/  UIADD3 UR10, UPT, UPT, -UR4, 0x100000, URZ ;  /* 0x00100000040a7890 */ /* 0x000fc8000fffe1ff */
[----:B------:R-:W-:Y:S02]  /*0990*/  USHF.L.U32 UR11, UR10, 0xb, URZ ;  /* 0x0000000b0a0b7899 */ /* 0x000fe400080006ff */
[----:B------:R-:W-:Y:S02]  /*09a0*/  USHF.L.U32 UR10, UR10, 0x1, URZ ;  /* 0x000000010a0a7899 */ /* 0x000fe400080006ff */
[----:B------:R-:W-:-:S04]  /*09b0*/  UIADD3 UR12, UPT, UPT, -UR9, 0x100000, URZ ;  /* 0x00100000090c7890 */ /* 0x000fc8000fffe1ff */
[----:B------:R-:W-:Y:S02]  /*09c0*/  USHF.L.U32 UR13, UR12, 0xb, URZ ;  /* 0x0000000b0c0d7899 */ /* 0x000fe400080006ff */
[----:B------:R-:W-:Y:S02]  /*09d0*/  USHF.L.U32 UR12, UR12, 0x1, URZ ;  /* 0x000000010c0c7899 */ /* 0x000fe400080006ff */
[----:B-1----:R-:W-:Y:S01]  /*09e0*/  ULEA UR5, UR5, UR7, 0x18 ;  /* 0x0000000705057291 */ /* 0x002fe2000f8ec0ff */
[----:B------:R-:W1:Y:S11]  /*09f0*/  FENCE.VIEW.ASYNC.S ;  /* 0x00000000000073c6 */ /* 0x000e760000000000 */
[----:B-1----:R2:W1:Y:S01]  /*0a00*/  SYNCS.EXCH.64 URZ, [UR5+0x90], UR10 ;  /* 0x0000900a05ff75b2 */ /* 0x0024620008000100 */
[----:B------:R2:W1:Y:S01]  /*0a10*/  SYNCS.EXCH.64 URZ, [UR5+0xa0], UR12 ;  /* 0x0000a00c05ff75b2 */ /* 0x0004620008000100 */
[----:B------:R2:W1:Y:S01]  /*0a20*/  SYNCS.EXCH.64 URZ, [UR5+0x98], UR10 ;  /* 0x0000980a05ff75b2 */ /* 0x0004620008000100 */
[----:B------:R2:W1:Y:S02]  /*0a30*/  SYNCS.EXCH.64 URZ, [UR5+0xa8], UR12 ;  /* 0x0000a80c05ff75b2 */ /* 0x0004640008000100 */
[----:B--2---:R-:W-:Y:S01]  /*0a40*/  NOP ;  /* 0x0000000000007918 */ /* 0x004fe20000000000 */
.L_x_12:
        /* <DEDUP_REMOVED lines=26> */
.L_x_13:
        /* <DEDUP_REMOVED lines=18> */
.L_x_14:
[----:B-1----:R-:W1:Y:S01]  /*0d10*/  S2UR UR5, SR_CTAID.X ;  /* 0x00000000000579c3 */ /* 0x002e620000002500 */
[----:B------:R-:W-:-:S05]  /*0d20*/  CS2R.32 R60, SR_CgaSize ;  /* 0x00000000003c7805 */ /* 0x000fca0000008a00 */
[----:B------:R-:W-:-:S05]  /*0d30*/  IMAD R60, R60, -0xa0, RZ ;  /* 0xffffff603c3c7824 */ /* 0x000fca00078e02ff */
[----:B------:R-:W-:-:S14]  /*0d40*/  R2UR UR9, R60 ;  /* 0x000000003c0972ca */ /* 0x000fdc00000e0000 */
[----:B------:R-:W2:Y:S01]  /*0d50*/  LDCU UR9, c[0x0][UR9+0x2b0] ;  /* 0x00005600090977ac */ /* 0x000ea20008000800 */
[----:B------:R-:W-:Y:S01]  /*0d60*/  NOP ;  /* 0x0000000000007918 */ /* 0x000fe20000000000 */
[----:B------:R-:W-:-:S05]  /*0d70*/  CS2R.32 R60, SR_CgaSize ;  /* 0x00000000003c7805 */ /* 0x000fca0000008a00 */
[----:B------:R-:W-:-:S05]  /*0d80*/  IMAD R60, R60, -0xa0, RZ ;  /* 0xffffff603c3c7824 */ /* 0x000fca00078e02ff */
[----:B------:R-:W-:-:S14]  /*0d90*/  R2UR UR7, R60 ;  /* 0x000000003c0772ca */ /* 0x000fdc00000e0000 */
[----:B------:R-:W3:Y:S01]  /*0da0*/  LDCU UR7, c[0x0][UR7+0x2b4] ;  /* 0x00005680070777ac */ /* 0x000ee20008000800 */
[----:B------:R-:W4:Y:S08]  /*0db0*/  S2UR UR4, SR_CTAID.Y ;  /* 0x00000000000479c3 */ /* 0x000f300000002600 */
[----:B------:R-:W3:Y:S01]  /*0dc0*/  LDC R9, c[0x0][0xb24] ;  /* 0x0002c900ff097b82 */ /* 0x000ee20000000800 */
[----:B-1----:R-:W-:-:S02]  /*0dd0*/  I2FP.F32.U32 R4, UR5 ;  /* 0x0000000500047c45 */ /* 0x002fc40008201000 */
[----:B------:R-:W-:-:S05]  /*0de0*/  CS2R.32 R5, SR_CgaSize ;  /* 0x0000000000057805 */ /* 0x000fca0000008a00 */
[----:B------:R-:W-:-:S06]  /*0df0*/  IMAD R5, R5, -0xa0, RZ ;  /* 0xffffff6005057824 */ /* 0x000fcc00078e02ff */
[----:B------:R-:W1:Y:S01]  /*0e00*/  LDC R5, c[0x0][R5+0x2a0] ;  /* 0x0000a80005057b82 */ /* 0x000e620000000800 */
[----:B------:R-:W-:Y:S01]  /*0e10*/  MOV R21, UR5 ;  /* 0x0000000500157c02 */ /* 0x000fe20008000f00 */
[----:B--2---:R-:W-:Y:S01]  /*0e20*/  FMUL R4, R4, UR9 ;  /* 0x0000000904047c20 */ /* 0x004fe20008400000 */
[----:B----4-:R-:W-:Y:S02]  /*0e30*/  I2FP.F32.U32 R2, UR4 ;  /* 0x0000000400027c45 */ /* 0x010fe40008201000 */
[----:B------:R-:W-:-:S05]  /*0e40*/  CS2R.32 R3, SR_CgaSize ;  /* 0x0000000000037805 */ /* 0x000fca0000008a00 */
[----:B------:R-:W-:-:S06]  /*0e50*/  IMAD R3, R3, -0xa0, RZ ;  /* 0xffffff6003037824 */ /* 0x000fcc00078e02ff */
[----:B------:R-:W2:Y:S01]  /*0e60*/  LDC R3, c[0x0][R3+0x2a4] ;  /* 0x0000a90003037b82 */ /* 0x000ea20000000800 */
[----:B------:R-:W4:Y:S01]  /*0e70*/  F2I.U32.TRUNC.NTZ R60, R4 ;  /* 0x00000004003c7305 */ /* 0x000f22000020f000 */
[----:B------:R-:W-:Y:S01]  /*0e80*/  MOV R20, UR4 ;  /* 0x0000000400147c02 */ /* 0x000fe20008000f00 */
[----:B---3--:R-:W-:-:S05]  /*0e90*/  FMUL R2, R2, UR7 ;  /* 0x0000000702027c20 */ /* 0x008fca0008400000 */
[----:B------:R-:W-:Y:S01]  /*0ea0*/  BAR.SYNC.DEFER_BLOCKING 0x0 ;  /* 0x0000000000007b1d */ /* 0x000fe20000010000 */
[----:B------:R-:W-:-:S05]  /*0eb0*/  ISETP.GE.AND P0, PT, R9, 0x1, PT ;  /* 0x000000010900780c */ /* 0x000fca0003f06270 */
[----:B------:R-:W3:Y:S02]  /*0ec0*/  F2I.U32.TRUNC.NTZ R58, R2 ;  /* 0x00000002003a7305 */ /* 0x000ee4000020f000 */
[----:B------:R-:W2:Y:S01]  /*0ed0*/  S2UR UR36, SR_CTAID.Z ;  /* 0x00000000002479c3 */ /* 0x000ea20000002700 */
[----:B----4-:R-:W-:-:S05]  /*0ee0*/  IADD3 R60, PT, PT, -R60, RZ, RZ ;  /* 0x000000ff3c3c7210 */ /* 0x010fca0007ffe1ff */
[----:B-1----:R-:W-:Y:S01]  /*0ef0*/  IMAD R60, R5, R60, UR5 ;  /* 0x00000005053c7e24 */ /* 0x002fe2000f8e023c */
[----:B---3--:R-:W-:-:S05]  /*0f00*/  IADD3 R58, PT, PT, -R58, RZ, RZ ;  /* 0x000000ff3a3a7210 */ /* 0x008fca0007ffe1ff */
[----:B--2---:R-:W-:Y:S01]  /*0f10*/  IMAD R58, R3, R58, UR4 ;  /* 0x00000004033a7e24 */ /* 0x004fe2000f8e023a */
[----:B------:R-:W-:Y:S06]  /*0f20*/  @!P0 BRA `(.L_x_15) ;  /* 0x0000000000b88947 */ /* 0x000fec0003800000 */
[----:B------:R-:W1:Y:S01]  /*0f30*/  LDC.64 R4, c[0x0][0xb18] ;  /* 0x0002c600ff047b82 */ /* 0x000e620000000a00 */
[----:B------:R-:W-:-:S07]  /*0f40*/  ISETP.NE.AND P0, PT, R9, 0x1, PT ;  /* 0x000000010900780c */ /* 0x000fce0003f05270 */
[----:B------:R-:W2:Y:S08]  /*0f50*/  LDC R10, c[0x0][0xb0c] ;  /* 0x0002c300ff0a7b82 */ /* 0x000eb00000000800 */
[----:B------:R-:W3:Y:S08]  /*0f60*/  LDC R11, c[0x0][0x370] ;  /* 0x0000dc00ff0b7b82 */ /* 0x000ef00000000800 */
[----:B------:R-:W4:Y:S01]  /*0f70*/  LDC R12, c[0x0][0x374] ;  /* 0x0000dd00ff0c7b82 */ /* 0x000f220000000800 */
[----:B-1----:R-:W-:-:S07]  /*0f80*/  ISETP.NE.AND P1, PT, R4, 0x1, PT ;  /* 0x000000010400780c */ /* 0x002fce0003f25270 */
[----:B------:R-:W3:Y:S01]  /*0f90*/  LDC.64 R6, c[0x0][0xb10] ;  /* 0x0002c400ff067b82 */ /* 0x000ee20000000a00 */
[----:B--2---:R-:W-:-:S07]  /*0fa0*/  ISETP.NE.AND P2, PT, R10, 0x1, PT ;  /* 0x000000010a00780c */ /* 0x004fce0003f45270 */
[----:B------:R-:W1:Y:S08]  /*0fb0*/  LDC R8, c[0x0][0xb20] ;  /* 0x0002c800ff087b82 */ /* 0x000e700000000800 */
[----:B------:R-:W2:Y:S01]  /*0fc0*/  LDC.64 R2, c[0x0][0xb28] ;  /* 0x0002ca00ff027b82 */ /* 0x000ea20000000a00 */
[----:B----4-:R-:W-:-:S04]  /*0fd0*/  IMAD.HI.U32 R13, R12, R5, RZ ;  /* 0x000000050c0d7227 */ /* 0x010fc800078e00ff */
[----:B------:R-:W-:-:S04]  /*0fe0*/  IMAD.HI.U32 R5, R20, R5, RZ ;  /* 0x0000000514057227 */ /* 0x000fc800078e00ff */
[----:B---3--:R-:W-:-:S04]  /*0ff0*/  IMAD.HI.U32 R14, R11, R6, RZ ;  /* 0x000000060b0e7227 */ /* 0x008fc800078e00ff */
[C---:B------:R-:W-:Y:S01]  /*1000*/  IMAD.HI.U32 R16, R21.reuse, R6, RZ ;  /* 0x0000000615107227 */ /* 0x040fe200078e00ff */
[-C--:B------:R-:W-:Y:S02]  /*1010*/  @P2 SHF.R.U32.HI R11, RZ, R7.reuse, R14 ;  /* 0x00000007ff0b2219 */ /* 0x080fe4000001160e */
[-C--:B-1----:R-:W-:Y:S02]  /*1020*/  @P1 SHF.R.U32.HI R12, RZ, R8.reuse, R13 ;  /* 0x00000008ff0c1219 */ /* 0x082fe4000001160d */
[----:B------:R-:W-:Y:S02]  /*1030*/  SHF.R.U32.HI R5, RZ, R8, R5 ;  /* 0x00000008ff057219 */ /* 0x000fe40000011605 */
[----:B------:R-:W-:Y:S02]  /*1040*/  SHF.R.U32.HI R16, RZ, R7, R16 ;  /* 0x00000007ff107219 */ /* 0x000fe40000011610 */
[----:B------:R-:W-:Y:S01]  /*1050*/  SEL R5, R20, R5, !P1 ;  /* 0x0000000514057207 */ /* 0x000fe20004800000 */
[----:B--2---:R-:W-:Y:S01]  /*1060*/  IMAD.HI.U32 R14, R12, R2, RZ ;  /* 0x000000020c0e7227 */ /* 0x004fe200078e00ff */
[----:B------:R-:W-:-:S02]  /*1070*/  SEL R7, R21, R16, !P2 ;  /* 0x0000001015077207 */ /* 0x000fc40005000000 */
[----:B------:R-:W-:Y:S01]  /*1080*/  IADD3 R13, PT, PT, -R5, RZ, RZ ;  /* 0x000000ff050d7210 */ /* 0x000fe20007ffe1ff */
[----:B------:R-:W-:Y:S01]  /*1090*/  IMAD.HI.U32 R6, R11, R2, RZ ;  /* 0x000000020b067227 */ /* 0x000fe200078e00ff */
[----:B------:R-:W-:-:S03]  /*10a0*/  @P0 SHF.R.U32.HI R12, RZ, R3, R14 ;  /* 0x00000003ff0c0219 */ /* 0x000fc6000001160e */
[----:B------:R-:W-:Y:S01]  /*10b0*/  IMAD R13, R4, R13, R20 ;  /* 0x0000000d040d7224 */ /* 0x000fe200078e0214 */
[----:B------:R-:W-:Y:S01]  /*10c0*/  @P0 SHF.R.U32.HI R11, RZ, R3, R6 ;  /* 0x00000003ff0b0219 */ /* 0x000fe20000011606 */
[----:B------:R-:W-:-:S04]  /*10d0*/  IMAD R12, R12, R9, RZ ;  /* 0x000000090c0c7224 */ /* 0x000fc800078e02ff */
[----:B------:R-:W-:Y:S01]  /*10e0*/  IMAD R6, R11, R9, RZ ;  /* 0x000000090b067224 */ /* 0x000fe200078e02ff */
[----:B------:R-:W-:-:S04]  /*10f0*/  ISETP.GE.AND P1, PT, R5, R12, PT ;  /* 0x0000000c0500720c */ /* 0x000fc80003f26270 */
[----:B------:R-:W-:Y:S01]  /*1100*/  ISETP.GE.OR P1, PT, R7, R6, P1 ;  /* 0x000000060700720c */ /* 0x000fe20000f26670 */
[----:B------:R-:W-:-:S05]  /*1110*/  IMAD.HI.U32 R6, R5, R2, RZ ;  /* 0x0000000205067227 */ /* 0x000fca00078e00ff */
[----:B------:R-:W-:-:S04]  /*1120*/  SHF.R.U32.HI R6, RZ, R3, R6 ;  /* 0x00000003ff067219 */ /* 0x000fc80000011606 */
[----:B------:R-:W-:-:S03]  /*1130*/  SEL R6, R5, R6, !P0 ;  /* 0x0000000605067207 */ /* 0x000fc60004000000 */
[----:B------:R-:W-:Y:S01]  /*1140*/  @!P1 IMAD.HI.U32 R8, R7, R2, RZ ;  /* 0x0000000207089227 */ /* 0x000fe200078e00ff */
[----:B------:R-:W-:-:S04]  /*1150*/  IADD3 R2, PT, PT, -R6, RZ, RZ ;  /* 0x000000ff06027210 */ /* 0x000fc80007ffe1ff */
[----:B------:R-:W-:Y:S01]  /*1160*/  @!P1 SHF.R.U32.HI R8, RZ, R3, R8 ;  /* 0x00000003ff089219 */ /* 0x000fe20000011608 */
[----:B------:R-:W-:-:S03]  /*1170*/  IMAD R2, R9, R2, R5 ;  /* 0x0000000209027224 */ /* 0x000fc600078e0205 */
[----:B------:R-:W-:-:S05]  /*1180*/  @!P1 SEL R3, R7, R8, !P0 ;  /* 0x0000000807039207 */ /* 0x000fca0004000000 */
[--C-:B------:R-:W-:Y:S02]  /*1190*/  @!P1 IMAD.IADD R6, R6, 0x1, -R3.reuse ;  /* 0x0000000106069824 */ /* 0x100fe400078e0a03 */
[----:B------:R-:W-:Y:S01]  /*11a0*/  @!P1 IMAD R3, R2, R11, R3 ;  /* 0x0000000b02039224 */ /* 0x000fe200078e0203 */
[----:B------:R-:W-:Y:S01]  /*11b0*/  IADD3 R2, PT, PT, -R7, RZ, RZ ;  /* 0x000000ff07027210 */ /* 0x000fe20007ffe1ff */
[----:B------:R-:W-:Y:S02]  /*11c0*/  @!P1 IMAD R5, R6, R9, R7 ;  /* 0x0000000906059224 */ /* 0x000fe400078e0207 */
[----:B------:R-:W-:Y:S02]  /*11d0*/  @!P1 IMAD.MOV.U32 R7, RZ, RZ, R3 ;  /* 0x000000ffff079224 */ /* 0x000fe400078e0003 */
[----:B------:R-:W-:Y:S02]  /*11e0*/  IMAD R2, R10, R2, R21 ;  /* 0x000000020a027224 */ /* 0x000fe400078e0215 */
[----:B------:R-:W-:-:S02]  /*11f0*/  IMAD R20, R5, R4, R13 ;  /* 0x0000000405147224 */ /* 0x000fc400078e020d */
[----:B------:R-:W-:Y:S02]  /*1200*/  IMAD R21, R7, R10, R2 ;  /* 0x0000000a07157224 */ /* 0x000fe400078e0202 */
.L_x_15:
[----:B------:R-:W1:Y:S01]  /*1210*/  LDCU UR4, c[0x0][0xb30] ;  /* 0x00016600ff0477ac */ /* 0x000e620008000800 */
[----:B------:R-:W2:Y:S08]  /*1220*/  S2UR UR37, SR_CgaCtaId ;  /* 0x00000000002579c3 */ /* 0x000eb00000008800 */
[----:B------:R-:W3:Y:S01]  /*1230*/  LDC R26, c[0x0][0xb24] ;  /* 0x0002c900ff1a7b82 */ /* 0x000ee20000000800 */
[----:B-1----:R-:W-:-:S09]  /*1240*/  UISETP.NE.AND UP1, UPT, UR4, 0x1, UPT ;  /* 0x000000010400788c */ /* 0x002fd2000bf25270 */
[----:B--2---:R-:W-:Y:S05]  /*1250*/  BRA.U UP1, `(.L_x_16) ;  /* 0x0000000101407547 */ /* 0x004fea000b800000 */
[----:B------:R-:W1:Y:S08]  /*1260*/  LDC.64 R4, c[0x0][0xb10] ;  /* 0x0002c400ff047b82 */ /* 0x000e700000000a00 */
[----:B------:R-:W2:Y:S08]  /*1270*/  LDC.64 R2, c[0x0][0xb18] ;  /* 0x0002c600ff027b82 */ /* 0x000eb00000000a00 */
[----:B------:R-:W4:Y:S08]  /*1280*/  LDC R6, c[0x0][0xb20] ;  /* 0x0002c800ff067b82 */ /* 0x000f300000000800 */
[----:B------:R-:W3:Y:S01]  /*1290*/  LDC R8, c[0x0][0xb0c] ;  /* 0x0002c300ff087b82 */ /* 0x000ee20000000800 */
[----:B-1----:R-:W-:-:S05]  /*12a0*/  IMAD.HI.U32 R4, R21, R4, RZ ;  /* 0x0000000415047227 */ /* 0x002fca00078e00ff */
[----:B------:R-:W-:Y:S01]  /*12b0*/  SHF.R.U32.HI R4, RZ, R5, R4 ;  /* 0x00000005ff047219 */ /* 0x000fe20000011604 */
[----:B--2---:R-:W-:Y:S01]  /*12c0*/  IMAD.HI.U32 R3, R20, R3, RZ ;  /* 0x0000000314037227 */ /* 0x004fe200078e00ff */
[----:B------:R-:W-:-:S04]  /*12d0*/  ISETP.NE.AND P0, PT, R2, 0x1, PT ;  /* 0x000000010200780c */ /* 0x000fc80003f05270 */
[----:B----4-:R-:W-:-:S04]  /*12e0*/  SHF.R.U32.HI R3, RZ, R6, R3 ;  /* 0x00000006ff037219 */ /* 0x010fc80000011603 */
[----:B------:R-:W-:Y:S02]  /*12f0*/  SEL R3, R20, R3, !P0 ;  /* 0x0000000314037207 */ /* 0x000fe40004000000 */
[----:B---3--:R-:W-:-:S04]  /*1300*/  ISETP.NE.AND P1, PT, R8, 0x1, PT ;  /* 0x000000010800780c */ /* 0x008fc80003f25270 */
[----:B------:R-:W-:-:S05]  /*1310*/  SEL R4, R21, R4, !P1 ;  /* 0x0000000415047207 */ /* 0x000fca0004800000 */
[----:B------:R-:W-:Y:S02]  /*1320*/  IMAD.IADD R5, R3, 0x1, -R4 ;  /* 0x0000000103057824 */ /* 0x000fe400078e0a04 */
[----:B------:R-:W-:Y:S02]  /*1330*/  IMAD.IADD R3, R4, 0x1, -R3 ;  /* 0x0000000104037824 */ /* 0x000fe400078e0a03 */
[----:B------:R-:W-:Y:S02]  /*1340*/  IMAD R21, R5, R8, R21 ;  /* 0x0000000805157224 */ /* 0x000fe400078e0215 */
[----:B------:R-:W-:-:S07]  /*1350*/  IMAD R20, R3, R2, R20 ;  /* 0x0000000203147224 */ /* 0x000fce00078e0214 */
.L_x_16:
[----:B------:R-:W-:Y:S01]  /*1360*/  BAR.SYNC.DEFER_BLOCKING 0x0 ;  /* 0x0000000000007b1d */ /* 0x000fe20000010000 */
[----:B------:R-:W-:Y:S01]  /*1370*/  UISETP.NE.AND UP1, UPT, UR8, 0x2, UPT ;  /* 0x000000020800788c */ /* 0x000fe2000bf25270 */
[----:B------:R-:W-:Y:S02]  /*1380*/  ISETP.NE.OR P5, PT, R0, 0x2, !P5 ;  /* 0x000000020000780c */ /* 0x000fe40006fa5670 */
[----:B------:R-:W-:-:S06]  /*1390*/  LOP3.LUT R2, R72, 0x1f, RZ, 0xc0, !PT ;  /* 0x0000001f48027812 */ /* 0x000fcc00078ec0ff */
[----:B------:R-:W-:Y:S05]  /*13a0*/  BRA.U UP1, `(.L_x_17) ;  /* 0x0000001101b87547 */ /* 0x000fea000b800000 */
[----:B------:R-:W1:Y:S01]  /*13b0*/  LDCU UR13, c[0x0][0x38c] ;  /* 0x00007180ff0d77ac */ /* 0x000e620008000800 */
[----:B------:R-:W2:Y:S01]  /*13c0*/  LDC R9, c[0x0][0x370] ;  /* 0x0000dc00ff097b82 */ /* 0x000ea20000000800 */
[----:B------:R-:W-:Y:S01]  /*13d0*/  PLOP3.LUT P1, PT, PT, PT, UP2, 0x80, 0x8 ;  /* 0x000000000008781c */ /* 0x000fe20003f2f028 */
[----:B------:R-:W-:Y:S01]  /*13e0*/  HFMA2 R12, -RZ, RZ, 0, 0 ;  /* 0x00000000ff0c7431 */ /* 0x000fe200000001ff */
[----:B------:R-:W-:Y:S01]  /*13f0*/  ISETP.EQ.OR P4, PT, R2, RZ, P5 ;  /* 0x000000ff0200720c */ /* 0x000fe20002f82670 */
[----:B------:R-:W-:Y:S01]  /*1400*/  IMAD.MOV.U32 R15, RZ, RZ, 0x1 ;  /* 0x00000001ff0f7424 */ /* 0x000fe200078e00ff */
[----:B------:R-:W-:Y:S01]  /*1410*/  PLOP3.LUT P1, PT, P1, PT, PT, 0x8, 0x80 ;  /* 0x000000000080781c */ /* 0x000fe20000f2e170 */
[----:B------:R-:W-:Y:S01]  /*1420*/  IMAD.MOV.U32 R14, RZ, RZ, RZ ;  /* 0x000000ffff0e7224 */ /* 0x000fe200078e00ff */
[----:B------:R-:W-:Y:S01]  /*1430*/  MOV R8, 0x1 ;  /* 0x0000000100087802 */ /* 0x000fe20000000f00 */
[----:B------:R-:W4:Y:S01]  /*1440*/  LDC R0, c[0x0][0x374] ;  /* 0x0000dd00ff007b82 */ /* 0x000f220000000800 */
[----:B------:R-:W-:Y:S01]  /*1450*/  IMAD.MOV.U32 R10, RZ, RZ, RZ ;  /* 0x000000ffff0a7224 */ /* 0x000fe200078e00ff */
[----:B------:R-:W2:Y:S01]  /*1460*/  LDCU.64 UR22, c[0x0][0x348] ;  /* 0x00006900ff1677ac */ /* 0x000ea20008000a00 */
[----:B------:R-:W-:Y:S01]  /*1470*/  UMOV UR6, URZ ;  /* 0x000000ff00067c82 */ /* 0x000fe20008000000 */
[----:B-1----:R-:W-:-:S04]  /*1480*/  UIADD3 UR5, UPT, UPT, UR13, 0x7f, URZ ;  /* 0x0000007f0d057890 */ /* 0x002fc8000fffe0ff */
[----:B------:R-:W-:-:S04]  /*1490*/  USHF.R.S32.HI UR4, URZ, 0x1f, UR5 ;  /* 0x0000001fff047899 */ /* 0x000fc80008011405 */
[----:B------:R-:W-:-:S04]  /*14a0*/  ULEA.HI UR4, UR4, UR5, URZ, 0x7 ;  /* 0x0000000504047291 */ /* 0x000fc8000f8f38ff */
[----:B------:R-:W-:Y:S02]  /*14b0*/  USHF.R.S32.HI UR15, URZ, 0x7, UR4 ;  /* 0x00000007ff0f7899 */ /* 0x000fe40008011404 */
[----:B------:R-:W-:Y:S02]  /*14c0*/  UIADD3 UR4, UPT, UPT, UR13, -0x1, URZ ;  /* 0xffffffff0d047890 */ /* 0x000fe4000fffe0ff */
[----:B------:R-:W-:Y:S02]  /*14d0*/  UISETP.LT.U32.AND UP0, UPT, UR15, 0x4, UPT ;  /* 0x000000040f00788c */ /* 0x000fe4000bf01070 */
[----:B------:R-:W-:Y:S02]  /*14e0*/  UISETP.GE.U32.AND UP1, UPT, UR4, -0xff, UPT ;  /* 0xffffff010400788c */ /* 0x000fe4000bf26070 */
[----:B------:R-:W-:Y:S02]  /*14f0*/  USEL UR14, UR15, 0x4, UP0 ;  /* 0x000000040f0e7887 */ /* 0x000fe40008000000 */
[----:B------:R-:W-:-:S02]  /*1500*/  UIADD3 UR13, UPT, UPT, UR13, 0xfe, URZ ;  /* 0x000000fe0d0d7890 */ /* 0x000fc4000fffe0ff */
[----:B------:R-:W-:Y:S02]  /*1510*/  UIADD3 UR5, UPT, UPT, UR14, -0x1, URZ ;  /* 0xffffffff0e057890 */ /* 0x000fe4000fffe0ff */
[----:B------:R-:W-:-:S03]  /*1520*/  UIADD3 UR7, UPT, UPT, UR15, -UR14, URZ ;  /* 0x8000000e0f077290 */ /* 0x000fc6000fffe0ff */
[----:B------:R-:W-:-:S04]  /*1530*/  @UP1 UIADD3 UR5, UPT, UPT, UR14, URZ, URZ ;  /* 0x000000ff0e051290 */ /* 0x000fc8000fffe0ff */
[----:B--2---:R-:W-:-:S12]  /*1540*/  UIADD3 UR5, UPT, UPT, UR5, 0x1, URZ ;  /* 0x0000000105057890 */ /* 0x004fd8000fffe0ff */
.L_x_35:
[----:B------:R-:W-:Y:S01]  /*1550*/  UISETP.NE.AND UP0, UPT, UR37, URZ, UPT ;  /* 0x000000ff2500728c */ /* 0x000fe2000bf05270 */
[----:B------:R-:W1:Y:S08]  /*1560*/  S2UR UR37, SR_CgaCtaId ;  /* 0x00000000002579c3 */ /* 0x000e700000008800 */
[----:B------:R-:W-:Y:S05]  /*1570*/  BRA.U UP0, `(.L_x_18) ;  /* 0x0000000100347547 */ /* 0x000fea000b800000 */
[----:B------:R-:W2:Y:S01]  /*1580*/  S2R R2, SR_CgaCtaId ;  /* 0x0000000000027919 */ /* 0x000ea20000008800 */
[----:B------:R-:W-:-:S04]  /*1590*/  MOV R3, 0x400 ;  /* 0x0000040000037802 */ /* 0x000fc80000000f00 */
[----:B--2---:R-:W-:Y:S02]  /*15a0*/  LEA R3, R2, R3, 0x18 ;  /* 0x0000000302037211 */ /* 0x004fe400078ec0ff */
[----:B------:R-:W-:-:S03]  /*15b0*/  SHF.L.U32 R2, R8, 0x1f, RZ ;  /* 0x0000001f08027819 */ /* 0x000fc600000006ff */
[----:B------:R-:W-:-:S04]  /*15c0*/  IMAD R3, R10, 0x8, R3 ;  /* 0x000000080a037824 */ /* 0x000fc800078e0203 */
[----:B------:R-:W2:Y:S02]  /*15d0*/  SYNCS.PHASECHK.TRANS64.TRYWAIT P0, [R3+URZ+0x100], R2 ;  /* 0x00010002030075a7 */ /* 0x000ea400080011ff */
[----:B--2---:R-:W-:Y:S05]  /*15e0*/  @!P0 BRA `(.L_x_19) ;  /* 0x0000006800e48947 */ /* 0x004fea0003800000 */
.L_x_131:
[----:B------:R-:W-:Y:S01]  /*15f0*/  VIADD R10, R10, 0x1 ;  /* 0x000000010a0a7836 */ /* 0x000fe20000000000 */
[----:B------:R2:W-:Y:S04]  /*1600*/  SYNCS.ARRIVE.TRANS64.A1T0 RZ, [R3+URZ+0xf0], RZ ;  /* 0x0000f0ff03ff79a7 */ /* 0x0005e800081000ff */
[----:B------:R-:W-:-:S04]  /*1610*/  ISETP.NE.AND P0, PT, R10, 0x2, PT ;  /* 0x000000020a00780c */ /* 0x000fc80003f05270 */
[----:B------:R-:W-:Y:S02]  /*1620*/  SEL R10, R10, RZ, P0 ;  /* 0x000000ff0a0a7207 */ /* 0x000fe40000000000 */
[----:B--2---:R-:W-:-:S04]  /*1630*/  SEL R3, RZ, 0x1, P0 ;  /* 0x00000001ff037807 */ /* 0x004fc80000000000 */
[----:B------:R-:W-:-:S07]  /*1640*/  LOP3.LUT R8, R8, R3, RZ, 0x3c, !PT ;  /* 0x0000000308087212 */ /* 0x000fce00078e3cff */
.L_x_18:
[----:B------:R-:W-:Y:S01]  /*1650*/  UMOV UR4, 0x400 ;  /* 0x0000040000047882 */ /* 0x000fe20000000000 */
[----:B------:R-:W-:Y:S01]  /*1660*/  SHF.L.U32 R2, R15, 0x1f, RZ ;  /* 0x0000001f0f027819 */ /* 0x000fe200000006ff */
[----:B-1----:R-:W-:Y:S01]  /*1670*/  ULEA UR4, UR37, UR4, 0x18 ;  /* 0x0000000425047291 */ /* 0x002fe2000f8ec0ff */
[----:B------:R-:W-:Y:S01]  /*1680*/  R2UR UR35, R21 ;  /* 0x00000000152372ca */ /* 0x000fe200000e0000 */
[----:B------:R-:W-:Y:S01]  /*1690*/  UISETP.GE.U32.AND UP0, UPT, UR13, 0xff, UPT ;  /* 0x000000ff0d00788c */ /* 0x000fe2000bf06070 */
[----:B------:R-:W-:Y:S01]  /*16a0*/  R2UR UR19, R20 ;  /* 0x00000000141372ca */ /* 0x000fe200000e0000 */
[----:B------:R-:W-:Y:S01]  /*16b0*/  ULEA UR8, UR6, UR4, 0x3 ;  /* 0x0000000406087291 */ /* 0x000fe2000f8e18ff */
[----:B------:R-:W-:-:S08]  /*16c0*/  UMOV UR29, URZ ;  /* 0x000000ff001d7c82 */ /* 0x000fd00008000000 */
[----:B------:R1:W2:Y:S01]  /*16d0*/  SYNCS.PHASECHK.TRANS64.TRYWAIT P0, [UR8+0x20], R2 ;  /* 0x00002002ff0075a7 */ /* 0x0002a20008001108 */
[----:B------:R-:W-:Y:S02]  /*16e0*/  USHF.L.U32 UR35, UR35, 0x6, URZ ;  /* 0x0000000623237899 */ /* 0x000fe400080006ff */
[----:B------:R-:W-:Y:S01]  /*16f0*/  USHF.L.U32 UR19, UR19, 0x7, URZ ;  /* 0x0000000713137899 */ /* 0x000fe200080006ff */
[----:B------:R-:W-:Y:S11]  /*1700*/  BRA.U !UP0, `(.L_x_20) ;  /* 0x0000000108d87547 */ /* 0x000ff6000b800000 */
[----:B------:R-:W-:Y:S01]  /*1710*/  UMOV UR21, URZ ;  /* 0x000000ff00157c82 */ /* 0x000fe20008000000 */
[----:B------:R-:W-:-:S05]  /*1720*/  UMOV UR42, UR6 ;  /* 0x00000006002a7c82 */ /* 0x000fca0008000000 */
.L_x_25:
[----:B-1----:R-:W-:Y:S01]  /*1730*/  ULEA UR33, UR42, UR4, 0x3 ;  /* 0x000000042a217291 */ /* 0x002fe2000f8e18ff */
[----:B--2---:R-:W-:Y:S01]  /*1740*/  @!P5 MOV R3, 0xc000 ;  /* 0x0000c0000003d802 */ /* 0x004fe20000000f00 */
[----:B--2---:R-:W-:Y:S10]  /*1750*/  @P0 BRA `(.L_x_21) ;  /* 0x00000000000c0947 */ /* 0x004ff40003800000 */
[----:B------:R-:W-:-:S04]  /*1760*/  SHF.L.U32 R5, R15, 0x1f, RZ ;  /* 0x0000001f0f057819 */ /* 0x000fc800000006ff */
[----:B------:R-:W2:Y:S02]  /*1770*/  SYNCS.PHASECHK.TRANS64.TRYWAIT P0, [UR33+0x20], R5 ;  /* 0x00002005ff0075a7 */ /* 0x000ea40008001121 */
[----:B--2---:R-:W-:Y:S05]  /*1780*/  @!P0 BRA `(.L_x_22) ;  /* 0x0000006800908947 */ /* 0x004fea0003800000 */
.L_x_21:
[----:B------:R2:W-:Y:S01]  /*1790*/  @!P5 SYNCS.ARRIVE.TRANS64 RZ, [UR33], R3 ;  /* 0x00000003ffffd9a7 */ /* 0x0005e20008000021 */
[----:B------:R-:W-:Y:S04]  /*17a0*/  BSSY.RECONVERGENT B0, `(.L_x_23) ;  /* 0x0000003000007945 */ /* 0x000fe80003800200 */
[----:B------:R-:W-:Y:S05]  /*17b0*/  @P4 BRA `(.L_x_24) ;  /* 0x0000000000044947 */ /* 0x000fea0003800000 */
[----:B------:R-:W-:Y:S05]  /*17c0*/  BPT.TRAP 0x1 ;  /* 0x000000040000795c */ /* 0x000fea0000300000 */
.L_x_24:
[----:B------:R-:W-:Y:S05]  /*17d0*/  BSYNC.RECONVERGENT B0 ;  /* 0x0000000000007941 */ /* 0x000fea0003800200 */
.L_x_23:
[----:B------:R-:W-:Y:S02]  /*17e0*/  UIADD3 UR6, UPT, UPT, UR42, 0x1, URZ ;  /* 0x000000012a067890 */ /* 0x000fe4000fffe0ff */
[----:B------:R-:W-:Y:S02]  /*17f0*/  ULEA UR24, UR42, UR4, 0xe ;  /* 0x000000042a187291 */ /* 0x000fe4000f8e70ff */
[----:B------:R-:W-:Y:S02]  /*1800*/  UISETP.NE.AND UP0, UPT, UR6, 0x4, UPT ;  /* 0x000000040600788c */ /* 0x000fe4000bf05270 */
[----:B------:R-:W-:Y:S02]  /*1810*/  UIADD3 UR40, UP1, UPT, UR22, 0x80, URZ ;  /* 0x0000008016287890 */ /* 0x000fe4000ff3e0ff */
[----:B------:R-:W-:Y:S02]  /*1820*/  USEL UR9, URZ, 0x1, UP0 ;  /* 0x00000001ff097887 */ /* 0x000fe40008000000 */
[----:B------:R-:W-:-:S02]  /*1830*/  USEL UR6, UR6, URZ, UP0 ;  /* 0x000000ff06067287 */ /* 0x000fc40008000000 */
[----:B------:R-:W-:Y:S02]  /*1840*/  USHF.L.U32 UR34, UR21, 0x7, URZ ;  /* 0x0000000715227899 */ /* 0x000fe400080006ff */
[----:B------:R-:W-:Y:S01]  /*1850*/  ULEA UR8, UR6, UR4, 0x3 ;  /* 0x0000000406087291 */ /* 0x000fe2000f8e18ff */
[----:B------:R-:W-:Y:S01]  /*1860*/  LOP3.LUT R15, R15, UR9, RZ, 0x3c, !PT ;  /* 0x000000090f0f7c12 */ /* 0x000fe2000f8e3cff */
[----:B------:R-:W-:Y:S02]  /*1870*/  UIADD3 UR38, UP0, UPT, UR22, 0x180, URZ ;  /* 0x0000018016267890 */ /* 0x000fe4000ff1e0ff */
[----:B------:R-:W-:Y:S01]  /*1880*/  UIADD3.X UR41, UPT, UPT, URZ, UR23, URZ, UP1, !UPT ;  /* 0x00000017ff297290 */ /* 0x000fe20008ffe4ff */
[----:B-1----:R-:W-:Y:S01]  /*1890*/  SHF.L.U32 R2, R15, 0x1f, RZ ;  /* 0x0000001f0f027819 */ /* 0x002fe200000006ff */
[----:B------:R-:W-:Y:S02]  /*18a0*/  UIADD3 UR32, UPT, UPT, UR24, 0x4400, URZ ;  /* 0x0000440018207890 */ /* 0x000fe4000fffe0ff */
[----:B------:R-:W-:Y:S01]  /*18b0*/  UIADD3 UR26, UPT, UPT, UR34, 0x40, URZ ;  /* 0x00000040221a7890 */ /* 0x000fe2000fffe0ff */
[----:B------:R1:W1:Y:S01]  /*18c0*/  SYNCS.PHASECHK.TRANS64.TRYWAIT P0, [UR8+0x20], R2 ;  /* 0x00002002ff0075a7 */ /* 0x0002620008001108 */
[----:B------:R-:W-:-:S02]  /*18d0*/  ULEA UR8, UR42, UR4, 0xf ;  /* 0x000000042a087291 */ /* 0x000fc4000f8e78ff */
[----:B------:R-:W-:Y:S02]  /*18e0*/  UIADD3 UR24, UPT, UPT, UR24, 0x6400, URZ ;  /* 0x0000640018187890 */ /* 0x000fe4000fffe0ff */
[----:B------:R-:W-:Y:S02]  /*18f0*/  UIADD3.X UR39, UPT, UPT, URZ, UR23, URZ, UP0, !UPT ;  /* 0x00000017ff277290 */ /* 0x000fe400087fe4ff */
[----:B------:R-:W-:Y:S02]  /*1900*/  UIADD3 UR16, UPT, UPT, UR8, 0x14400, URZ ;  /* 0x0001440008107890 */ /* 0x000fe4000fffe0ff */
[----:B------:R-:W-:Y:S01]  /*1910*/  UIADD3 UR8, UPT, UPT, UR8, 0x18400, URZ ;  /* 0x0001840008087890 */ /* 0x000fe2000fffe0ff */
[----:B------:R-:W-:Y:S01]  /*1920*/  UMOV UR30, 0x0 ;  /* 0x00000000001e7882 */ /* 0x000fe20000000000 */
[----:B------:R-:W-:Y:S01]  /*1930*/  UMOV UR31, 0x10000000 ;  /* 0x10000000001f7882 */ /* 0x000fe20000000000 */
[----:B------:R-:W-:Y:S01]  /*1940*/  UMOV UR25, UR33 ;  /* 0x0000002100197c82 */ /* 0x000fe20008000000 */
[----:B------:R-:W-:Y:S01]  /*1950*/  UMOV UR27, UR35 ;  /* 0x00000023001b7c82 */ /* 0x000fe20008000000 */
[----:B------:R-:W-:Y:S01]  /*1960*/  UMOV UR28, UR36 ;  /* 0x00000024001c7c82 */ /* 0x000fe20008000000 */
[----:B------:R-:W-:Y:S01]  /*1970*/  UMOV UR17, UR33 ;  /* 0x0000002100117c82 */ /* 0x000fe20008000000 */
[----:B------:R-:W-:Y:S01]  /*1980*/  UMOV UR20, UR36 ;  /* 0x0000002400147c82 */ /* 0x000fe20008000000 */
[----:B------:R-:W-:Y:S01]  /*1990*/  UMOV UR18, UR34 ;  /* 0x0000002200127c82 */ /* 0x000fe20008000000 */
[----:B------:R1:W-:Y:S01]  /*19a0*/  UTMALDG.3D [UR32], [UR40], desc[UR30] ;  /* 0x00001e20280075b4 */ /* 0x0003e20008011000 */
[----:B------:R-:W-:Y:S01]  /*19b0*/  UMOV UR11, UR19 ;  /* 0x00000013000b7c82 */ /* 0x000fe20008000000 */
[----:B------:R-:W-:Y:S01]  /*19c0*/  UMOV UR12, UR36 ;  /* 0x00000024000c7c82 */ /* 0x000fe20008000000 */
[----:B------:R-:W-:Y:S01]  /*19d0*/  UMOV UR9, UR33 ;  /* 0x0000002100097c82 */ /* 0x000fe20008000000 */
[----:B------:R-:W-:Y:S01]  /*19e0*/  UMOV UR10, UR26 ;  /* 0x0000001a000a7c82 */ /* 0x000fe20008000000 */
[----:B------:R-:W-:Y:S01]  /*19f0*/  UIADD3 UR21, UPT, UPT, UR21, 0x1, URZ ;  /* 0x0000000115157890 */ /* 0x000fe2000fffe0ff */
[----:B------:R-:W-:Y:S01]  /*1a00*/  UMOV UR29, UR5 ;  /* 0x00000005001d7c82 */ /* 0x000fe20008000000 */
[----:B------:R1:W-:Y:S02]  /*1a10*/  UTMALDG.3D [UR24], [UR40], desc[UR30] ;  /* 0x00001e18280075b4 */ /* 0x0003e40008011000 */
[----:B------:R-:W-:Y:S01]  /*1a20*/  UISETP.NE.AND UP0, UPT, UR21, UR5, UPT ;  /* 0x000000051500728c */ /* 0x000fe2000bf05270 */
[----:B------:R-:W-:Y:S01]  /*1a30*/  UMOV UR42, UR6 ;  /* 0x00000006002a7c82 */ /* 0x000fe20008000000 */
[----:B------:R1:W-:Y:S01]  /*1a40*/  UTMALDG.3D [UR16], [UR38], desc[UR30] ;  /* 0x00001e10260075b4 */ /* 0x0003e20008011000 */
[----:B------:R1:W-:Y:S06]  /*1a50*/  UTMALDG.3D [UR8], [UR38], desc[UR30] ;  /* 0x00001e08260075b4 */ /* 0x0003ec0008011000 */
[----:B------:R-:W-:Y:S05]  /*1a60*/  BRA.U UP0, `(.L_x_25) ;  /* 0xfffffffd00307547 */ /* 0x000fea000b83ffff */
.L_x_20:
[----:B-1----:R-:W-:Y:S01]  /*1a70*/  ULEA UR8, UR6, UR4, 0x3 ;  /* 0x0000000406087291 */ /* 0x002fe2000f8e18ff */
[----:B------:R-:W-:Y:S01]  /*1a80*/  SHF.L.U32 R2, R15, 0x1f, RZ ;  /* 0x0000001f0f027819 */ /* 0x000fe200000006ff */
[----:B------:R-:W-:Y:S01]  /*1a90*/  @!P1 SYNCS.ARRIVE.TRANS64.A1T0 RZ, [UR4+0x88], RZ ;  /* 0x000088ffffff99a7 */ /* 0x000fe20008100004 */
[----:B------:R-:W-:-:S06]  /*1aa0*/  UISETP.GT.AND UP0, UPT, UR15, UR14, UPT ;  /* 0x0000000e0f00728c */ /* 0x000fcc000bf04270 */
[----:B--2---:R1:W2:Y:S03]  /*1ab0*/  SYNCS.PHASECHK.TRANS64.TRYWAIT P0, [UR8+0x20], R2 ;  /* 0x00002002ff0075a7 */ /* 0x0042a60008001108 */
[----:B------:R-:W-:Y:S05]  /*1ac0*/  BRA.U !UP0, `(.L_x_26) ;  /* 0x0000000108d47547 */ /* 0x000fea000b800000 */
[----:B------:R-:W-:Y:S01]  /*1ad0*/  UIADD3 UR21, UPT, UPT, UR7, UR29, URZ ;  /* 0x0000001d07157290 */ /* 0x000fe2000fffe0ff */
[----:B------:R-:W-:-:S11]  /*1ae0*/  UMOV UR42, UR6 ;  /* 0x00000006002a7c82 */ /* 0x000fd60008000000 */
.L_x_31:
[----:B-1----:R-:W-:Y:S01]  /*1af0*/  ULEA UR33, UR42, UR4, 0x3 ;  /* 0x000000042a217291 */ /* 0x002fe2000f8e18ff */
[----:B--2---:R-:W-:Y:S01]  /*1b00*/  @!P5 MOV R3, 0xc000 ;  /* 0x0000c0000003d802 */ /* 0x004fe20000000f00 */
[----:B--2---:R-:W-:Y:S10]  /*1b10*/  @P0 BRA `(.L_x_27) ;  /* 0x00000000000c0947 */ /* 0x004ff40003800000 */
[----:B------:R-:W-:-:S04]  /*1b20*/  SHF.L.U32 R5, R15, 0x1f, RZ ;  /* 0x0000001f0f057819 */ /* 0x000fc800000006ff */
[----:B------:R-:W2:Y:S02]  /*1b30*/  SYNCS.PHASECHK.TRANS64.TRYWAIT P0, [UR33+0x20], R5 ;  /* 0x00002005ff0075a7 */ /* 0x000ea40008001121 */
[----:B--2---:R-:W-:Y:S05]  /*1b40*/  @!P0 BRA `(.L_x_28) ;  /* 0x0000006400b88947 */ /* 0x004fea0003800000 */
.L_x_27:
[----:B------:R2:W-:Y:S01]  /*1b50*/  @!P5 SYNCS.ARRIVE.TRANS64 RZ, [UR33], R3 ;  /* 0x00000003ffffd9a7 */ /* 0x0005e20008000021 */
[----:B------:R-:W-:Y:S04]  /*1b60*/  BSSY.RECONVERGENT B0, `(.L_x_29) ;  /* 0x0000003000007945 */ /* 0x000fe80003800200 */
[----:B------:R-:W-:Y:S05]  /*1b70*/  @P4 BRA `(.L_x_30) ;  /* 0x0000000000044947 */ /* 0x000fea0003800000 */
[----:B------:R-:W-:Y:S05]  /*1b80*/  BPT.TRAP 0x1 ;  /* 0x000000040000795c */ /* 0x000fea0000300000 */
.L_x_30:
[----:B------:R-:W-:Y:S05]  /*1b90*/  BSYNC.RECONVERGENT B0 ;  /* 0x0000000000007941 */ /* 0x000fea0003800200 */
.L_x_29:
        /* <DEDUP_REMOVED lines=32> */
[----:B------:R-:W-:Y:S01]  /*1da0*/  UMOV UR10, UR26 ;  /* 0x0000001a000a7c82 */ /* 0x000fe20008000000 */
[----:B------:R-:W-:Y:S01]  /*1db0*/  UIADD3 UR29, UPT, UPT, UR29, 0x1, URZ ;  /* 0x000000011d1d7890 */ /* 0x000fe2000fffe0ff */
[----:B------:R1:W-:Y:S01]  /*1dc0*/  UTMALDG.3D [UR24], [UR40], desc[UR30] ;  /* 0x00001e18280075b4 */ /* 0x0003e20008011000 */
[----:B------:R-:W-:-:S02]  /*1dd0*/  UMOV UR42, UR6 ;  /* 0x00000006002a7c82 */ /* 0x000fc40008000000 */
[----:B------:R-:W-:Y:S01]  /*1de0*/  UISETP.NE.AND UP0, UPT, UR29, UR21, UPT ;  /* 0x000000151d00728c */ /* 0x000fe2000bf05270 */
[----:B------:R1:W-:Y:S01]  /*1df0*/  UTMALDG.3D [UR16], [UR38], desc[UR30] ;  /* 0x00001e10260075b4 */ /* 0x0003e20008011000 */
[----:B------:R1:W-:Y:S07]  /*1e00*/  UTMALDG.3D [UR8], [UR38], desc[UR30] ;  /* 0x00001e08260075b4 */ /* 0x0003ee0008011000 */
[----:B------:R-:W-:Y:S05]  /*1e10*/  BRA.U UP0, `(.L_x_31) ;  /* 0xfffffffd00347547 */ /* 0x000fea000b83ffff */
.L_x_26:
[----:B-1----:R-:W-:Y:S01]  /*1e20*/  LEA R2, R14, UR4, 0x3 ;  /* 0x000000040e027c11 */ /* 0x002fe2000f8e18ff */
[----:B------:R-:W-:Y:S01]  /*1e30*/  NOP ;  /* 0x0000000000007918 */ /* 0x000fe20000000000 */
[----:B--2---:R-:W-:Y:S02]  /*1e40*/  SHF.L.U32 R3, R12, 0x1f, RZ ;  /* 0x0000001f0c037819 */ /* 0x004fe400000006ff */
[----:B------:R-:W-:Y:S02]  /*1e50*/  LEA R4, R14, UR4, 0x4 ;  /* 0x000000040e047c11 */ /* 0x000fe4000f8e20ff */
[----:B------:R-:W1:Y:S02]  /*1e60*/  SYNCS.PHASECHK.TRANS64.TRYWAIT P0, [R2+URZ+0x90], R3 ;  /* 0x00009003020075a7 */ /* 0x000e6400080011ff */
[----:B-1----:R-:W-:Y:S05]  /*1e70*/  @!P0 BRA `(.L_x_32) ;  /* 0x0000006400048947 */ /* 0x002fea0003800000 */
.L_x_134:
[----:B------:R-:W2:Y:S01]  /*1e80*/  LDS.128 R4, [R4+0x120] ;  /* 0x0001200004047984 */ /* 0x000ea20000000c00 */
[----:B---3--:R-:W-:Y:S01]  /*1e90*/  ISETP.GE.AND P0, PT, R26, 0x1, PT ;  /* 0x000000011a00780c */ /* 0x008fe20003f06270 */
[----:B-1----:R-:W-:Y:S01]  /*1ea0*/  VIADD R2, R2, 0xa0 ;  /* 0x000000a002027836 */ /* 0x002fe20000000000 */
[----:B------:R-:W-:Y:S01]  /*1eb0*/  @!PT LDS RZ, [RZ] ;  /* 0x00000000fffff984 */ /* 0x000fe20000000800 */
[----:B------:R-:W-:Y:S01]  /*1ec0*/  @!PT LDS RZ, [RZ] ;  /* 0x00000000fffff984 */ /* 0x000fe20000000800 */
[----:B------:R-:W-:Y:S01]  /*1ed0*/  @!PT LDS RZ, [RZ] ;  /* 0x00000000fffff984 */ /* 0x000fe20000000800 */
[----:B------:R-:W-:Y:S01]  /*1ee0*/  @!PT LDS RZ, [RZ] ;  /* 0x00000000fffff984 */ /* 0x000fe20000000800 */
[----:B------:R1:W-:Y:S06]  /*1ef0*/  MEMBAR.ALL.CTA ;  /* 0x0000000000007992 */ /* 0x0003ec0000008000 */
[----:B-1----:R-:W1:Y:S01]  /*1f00*/  FENCE.VIEW.ASYNC.S ;  /* 0x00000000000073c6 */ /* 0x002e620000000000 */
[----:B------:R-:W-:-:S04]  /*1f10*/  PRMT R2, RZ, 0x654, R2 ;  /* 0x00000654ff027816 */ /* 0x000fc80000000002 */
[----:B-1----:R1:W-:Y:S01]  /*1f20*/  SYNCS.ARRIVE.TRANS64.RED.A1T0 RZ, [R2+URZ], RZ ;  /* 0x000000ff02ff79a7 */ /* 0x0023e200081004ff */
[----:B--2---:R-:W-:-:S13]  /*1f30*/  LOP3.LUT P2, RZ, R6, 0x1, RZ, 0xc0, !PT ;  /* 0x0000000106ff7812 */ /* 0x004fda000784c0ff */
[----:B------:R-:W-:Y:S01]  /*1f40*/  @P2 SHF.R.U32.HI R3, RZ, 0x10, R5 ;  /* 0x00000010ff032819 */ /* 0x000fe20000011605 */
[----:B------:R-:W-:Y:S01]  /*1f50*/  VOTEU.ANY UP0, P2 ;  /* 0x0000000000ff7886 */ /* 0x000fe20001000100 */
[----:B------:R-:W-:Y:S02]  /*1f60*/  @P2 MOV R13, R4 ;  /* 0x00000004000d2202 */ /* 0x000fe40000000f00 */
[----:B------:R-:W-:Y:S02]  /*1f70*/  @P2 R2UR.BROADCAST UR8, R3 ;  /* 0x00000000030822ca */ /* 0x000fe400008e0000 */
[----:B------:R-:W-:-:S11]  /*1f80*/  @P2 LOP3.LUT R11, R5, 0xffff, RZ, 0xc0, !PT ;  /* 0x0000ffff050b2812 */ /* 0x000fd600078ec0ff */
[----:B------:R-:W-:Y:S01]  /*1f90*/  @UP0 UMOV UR36, UR8 ;  /* 0x0000000800240c82 */ /* 0x000fe20008000000 */
[----:B-1----:R-:W-:Y:S05]  /*1fa0*/  @!P0 BRA `(.L_x_33) ;  /* 0x0000000000b88947 */ /* 0x002fea0003800000 */
[----:B------:R-:W4:Y:S01]  /*1fb0*/  LDC.64 R4, c[0x0][0xb18] ;  /* 0x0002c600ff047b82 */ /* 0x000f220000000a00 */
[----:B------:R-:W-:-:S07]  /*1fc0*/  ISETP.NE.AND P3, PT, R26, 0x1, PT ;  /* 0x000000011a00780c */ /* 0x000fce0003f65270 */
[----:B------:R-:W1:Y:S08]  /*1fd0*/  LDC.64 R6, c[0x0][0xb10] ;  /* 0x0002c400ff067b82 */ /* 0x000e700000000a00 */
[----:B------:R-:W2:Y:S08]  /*1fe0*/  LDC R16, c[0x0][0xb20] ;  /* 0x0002c800ff107b82 */ /* 0x000eb00000000800 */
[----:B------:R-:W3:Y:S01]  /*1ff0*/  LDC R18, c[0x0][0xb0c] ;  /* 0x0002c300ff127b82 */ /* 0x000ee20000000800 */
[----:B----4-:R-:W-:Y:S01]  /*2000*/  IMAD.HI.U32 R17, R0, R5, RZ ;  /* 0x0000000500117227 */ /* 0x010fe200078e00ff */
[----:B------:R-:W-:-:S03]  /*2010*/  ISETP.NE.AND P0, PT, R4, 0x1, PT ;  /* 0x000000010400780c */ /* 0x000fc60003f05270 */
[----:B------:R-:W-:-:S03]  /*2020*/  IMAD.HI.U32 R5, R11, R5, RZ ;  /* 0x000000050b057227 */ /* 0x000fc600078e00ff */
[----:B------:R-:W4:Y:S01]  /*2030*/  LDC.64 R2, c[0x0][0xb28] ;  /* 0x0002ca00ff027b82 */ /* 0x000f220000000a00 */
[----:B-1----:R-:W-:-:S04]  /*2040*/  IMAD.HI.U32 R20, R9, R6, RZ ;  /* 0x0000000609147227 */ /* 0x002fc800078e00ff */
[----:B------:R-:W-:Y:S01]  /*2050*/  IMAD.HI.U32 R22, R13, R6, RZ ;  /* 0x000000060d167227 */ /* 0x000fe200078e00ff */
[----:B------:R-:W-:Y:S02]  /*2060*/  SHF.R.U32.HI R20, RZ, R7, R20 ;  /* 0x00000007ff147219 */ /* 0x000fe40000011614 */
[-C--:B--2---:R-:W-:Y:S02]  /*2070*/  SHF.R.U32.HI R17, RZ, R16.reuse, R17 ;  /* 0x00000010ff117219 */ /* 0x084fe40000011611 */
[----:B------:R-:W-:Y:S02]  /*2080*/  SHF.R.U32.HI R16, RZ, R16, R5 ;  /* 0x00000010ff107219 */ /* 0x000fe40000011605 */
[----:B------:R-:W-:Y:S02]  /*2090*/  SEL R17, R0, R17, !P0 ;  /* 0x0000001100117207 */ /* 0x000fe40004000000 */
[----:B------:R-:W-:Y:S02]  /*20a0*/  SHF.R.U32.HI R22, RZ, R7, R22 ;  /* 0x00000007ff167219 */ /* 0x000fe40000011616 */
[----:B---3--:R-:W-:-:S02]  /*20b0*/  ISETP.NE.AND P1, PT, R18, 0x1, PT ;  /* 0x000000011200780c */ /* 0x008fc40003f25270 */
[----:B------:R-:W-:Y:S02]  /*20c0*/  SEL R5, R11, R16, !P0 ;  /* 0x000000100b057207 */ /* 0x000fe40004000000 */
[----:B------:R-:W-:Y:S02]  /*20d0*/  SEL R19, R9, R20, !P1 ;  /* 0x0000001409137207 */ /* 0x000fe40004800000 */
[----:B------:R-:W-:Y:S01]  /*20e0*/  SEL R7, R13, R22, !P1 ;  /* 0x000000160d077207 */ /* 0x000fe20004800000 */
[----:B----4-:R-:W-:-:S04]  /*20f0*/  IMAD.HI.U32 R20, R17, R2, RZ ;  /* 0x0000000211147227 */ /* 0x010fc800078e00ff */
[----:B------:R-:W-:Y:S01]  /*2100*/  IMAD.HI.U32 R6, R19, R2, RZ ;  /* 0x0000000213067227 */ /* 0x000fe200078e00ff */
[----:B------:R-:W-:-:S04]  /*2110*/  @P3 SHF.R.U32.HI R17, RZ, R3, R20 ;  /* 0x00000003ff113219 */ /* 0x000fc80000011614 */
        /* <DEDUP_REMOVED lines=8> */
[----:B------:R-:W-:-:S04]  /*21a0*/  @!P0 IMAD.HI.U32 R16, R7, R2, RZ ;  /* 0x0000000207108227 */ /* 0x000fc800078e00ff */
[----:B------:R-:W-:Y:S01]  /*21b0*/  IMAD.MOV R2, RZ, RZ, -R6 ;  /* 0x000000ffff027224 */ /* 0x000fe200078e0a06 */
[----:B------:R-:W-:-:S03]  /*21c0*/  @!P0 SHF.R.U32.HI R16, RZ, R3, R16 ;  /* 0x00000003ff108219 */ /* 0x000fc60000011610 */
[----:B------:R-:W-:Y:S01]  /*21d0*/  IMAD R2, R26, R2, R5 ;  /* 0x000000021a027224 */ /* 0x000fe200078e0205 */
[----:B------:R-:W-:Y:S02]  /*21e0*/  @!P0 SEL R3, R7, R16, !P3 ;  /* 0x0000001007038207 */ /* 0x000fe40005800000 */
[----:B------:R-:W-:-:S03]  /*21f0*/  IADD3 R16, PT, PT, -R5, RZ, RZ ;  /* 0x000000ff05107210 */ /* 0x000fc60007ffe1ff */
[--C-:B------:R-:W-:Y:S02]  /*2200*/  @!P0 IMAD.IADD R6, R6, 0x1, -R3.reuse ;  /* 0x0000000106068824 */ /* 0x100fe400078e0a03 */
[----:B------:R-:W-:Y:S01]  /*2210*/  @!P0 IMAD R3, R2, R19, R3 ;  /* 0x0000001302038224 */ /* 0x000fe200078e0203 */
[----:B------:R-:W-:Y:S01]  /*2220*/  IADD3 R2, PT, PT, -R7, RZ, RZ ;  /* 0x000000ff07027210 */ /* 0x000fe20007ffe1ff */
[----:B------:R-:W-:Y:S02]  /*2230*/  @!P0 IMAD R5, R26, R6, R7 ;  /* 0x000000061a058224 */ /* 0x000fe400078e0207 */
[----:B------:R-:W-:Y:S02]  /*2240*/  IMAD R11, R4, R16, R11 ;  /* 0x00000010040b7224 */ /* 0x000fe400078e020b */
[----:B------:R-:W-:Y:S02]  /*2250*/  @!P0 IMAD.MOV.U32 R7, RZ, RZ, R3 ;  /* 0x000000ffff078224 */ /* 0x000fe400078e0003 */
[----:B------:R-:W-:-:S02]  /*2260*/  IMAD R2, R18, R2, R13 ;  /* 0x0000000212027224 */ /* 0x000fc400078e020d */
[----:B------:R-:W-:Y:S02]  /*2270*/  IMAD R11, R5, R4, R11 ;  /* 0x00000004050b7224 */ /* 0x000fe400078e020b */
[----:B------:R-:W-:Y:S02]  /*2280*/  IMAD R13, R7, R18, R2 ;  /* 0x00000012070d7224 */ /* 0x000fe400078e0202 */
.L_x_33:
[----:B------:R-:W1:Y:S02]  /*2290*/  LDCU UR8, c[0x0][0xb30] ;  /* 0x00016600ff0877ac */ /* 0x000e640008000800 */
[----:B-1----:R-:W-:-:S09]  /*22a0*/  UISETP.NE.AND UP0, UPT, UR8, 0x1, UPT ;  /* 0x000000010800788c */ /* 0x002fd2000bf05270 */
[----:B------:R-:W-:Y:S05]  /*22b0*/  BRA.U UP0, `(.L_x_34) ;  /* 0x0000000100407547 */ /* 0x000fea000b800000 */
[----:B------:R-:W1:Y:S08]  /*22c0*/  LDC.64 R4, c[0x0][0xb10] ;  /* 0x0002c400ff047b82 */ /* 0x000e700000000a00 */
[----:B------:R-:W2:Y:S08]  /*22d0*/  LDC.64 R2, c[0x0][0xb18] ;  /* 0x0002c600ff027b82 */ /* 0x000eb00000000a00 */
[----:B------:R-:W3:Y:S08]  /*22e0*/  LDC R6, c[0x0][0xb20] ;  /* 0x0002c800ff067b82 */ /* 0x000ef00000000800 */
[----:B------:R-:W4:Y:S01]  /*22f0*/  LDC R16, c[0x0][0xb0c] ;  /* 0x0002c300ff107b82 */ /* 0x000f220000000800 */
[----:B-1----:R-:W-:-:S05]  /*2300*/  IMAD.HI.U32 R4, R13, R4, RZ ;  /* 0x000000040d047227 */ /* 0x002fca00078e00ff */
[----:B------:R-:W-:Y:S01]  /*2310*/  SHF.R.U32.HI R4, RZ, R5, R4 ;  /* 0x00000005ff047219 */ /* 0x000fe20000011604 */
[----:B--2---:R-:W-:Y:S01]  /*2320*/  IMAD.HI.U32 R3, R11, R3, RZ ;  /* 0x000000030b037227 */ /* 0x004fe200078e00ff */
[----:B------:R-:W-:-:S04]  /*2330*/  ISETP.NE.AND P0, PT, R2, 0x1, PT ;  /* 0x000000010200780c */ /* 0x000fc80003f05270 */
[----:B---3--:R-:W-:-:S04]  /*2340*/  SHF.R.U32.HI R6, RZ, R6, R3 ;  /* 0x00000006ff067219 */ /* 0x008fc80000011603 */
[----:B------:R-:W-:Y:S02]  /*2350*/  SEL R3, R11, R6, !P0 ;  /* 0x000000060b037207 */ /* 0x000fe40004000000 */
[----:B----4-:R-:W-:-:S04]  /*2360*/  ISETP.NE.AND P1, PT, R16, 0x1, PT ;  /* 0x000000011000780c */ /* 0x010fc80003f25270 */
[----:B------:R-:W-:-:S05]  /*2370*/  SEL R4, R13, R4, !P1 ;  /* 0x000000040d047207 */ /* 0x000fca0004800000 */
[----:B------:R-:W-:Y:S02]  /*2380*/  IMAD.IADD R5, R3, 0x1, -R4 ;  /* 0x0000000103057824 */ /* 0x000fe400078e0a04 */
[----:B------:R-:W-:Y:S02]  /*2390*/  IMAD.IADD R3, R4, 0x1, -R3 ;  /* 0x0000000104037824 */ /* 0x000fe400078e0a03 */
[----:B------:R-:W-:Y:S02]  /*23a0*/  IMAD R13, R5, R16, R13 ;  /* 0x00000010050d7224 */ /* 0x000fe400078e020d */
[----:B------:R-:W-:-:S07]  /*23b0*/  IMAD R11, R3, R2, R11 ;  /* 0x00000002030b7224 */ /* 0x000fce00078e020b */
.L_x_34:
[----:B------:R-:W-:Y:S01]  /*23c0*/  VIADD R14, R14, 0x1 ;  /* 0x000000010e0e7836 */ /* 0x000fe20000000000 */
[----:B------:R-:W-:Y:S01]  /*23d0*/  PLOP3.LUT P1, PT, PT, PT, PT, 0x80, 0x8 ;  /* 0x000000000008781c */ /* 0x000fe20003f2f070 */
[----:B------:R-:W-:Y:S02]  /*23e0*/  IMAD.IADD R21, R13, 0x1, R60 ;  /* 0x000000010d157824 */ /* 0x000fe400078e023c */
[----:B------:R-:W-:Y:S01]  /*23f0*/  IMAD.IADD R20, R11, 0x1, R58 ;  /* 0x000000010b147824 */ /* 0x000fe200078e023a */
[----:B------:R-:W-:-:S04]  /*2400*/  ISETP.NE.AND P0, PT, R14, 0x2, PT ;  /* 0x000000020e00780c */ /* 0x000fc80003f05270 */
[----:B------:R-:W-:Y:S02]  /*2410*/  SEL R3, RZ, 0x1, P0 ;  /* 0x00000001ff037807 */ /* 0x000fe40000000000 */
[----:B------:R-:W-:Y:S02]  /*2420*/  SEL R14, R14, RZ, P0 ;  /* 0x000000ff0e0e7207 */ /* 0x000fe40000000000 */
[----:B------:R-:W-:Y:S01]  /*2430*/  LOP3.LUT R12, R12, R3, RZ, 0x3c, !PT ;  /* 0x000000030c0c7212 */ /* 0x000fe200078e3cff */
[----:B------:R-:W-:Y:S06]  /*2440*/  @P2 BRA `(.L_x_35) ;  /* 0xfffffff000402947 */ /* 0x000fec000383ffff */
[----:B------:R-:W-:Y:S01]  /*2450*/  UIADD3 UR4, UPT, UPT, UR4, 0x20, URZ ;  /* 0x0000002004047890 */ /* 0x000fe2000fffe0ff */
[----:B------:R-:W-:-:S03]  /*2460*/  SHF.L.U32 R3, R15, 0x1f, RZ ;  /* 0x0000001f0f037819 */ /* 0x000fc600000006ff */
[----:B------:R-:W-:-:S09]  /*2470*/  ULEA UR5, UR6, UR4, 0x3 ;  /* 0x0000000406057291 */ /* 0x000fd2000f8e18ff */
[----:B------:R-:W1:Y:S02]  /*2480*/  SYNCS.PHASECHK.TRANS64.TRYWAIT P0, [UR5], R3 ;  /* 0x00000003ff0075a7 */ /* 0x000e640008001105 */
[----:B-1----:R-:W-:Y:S05]  /*2490*/  @!P0 BRA `(.L_x_36) ;  /* 0x0000005c00908947 */ /* 0x002fea0003800000 */
.L_x_136:
[----:B------:R-:W-:-:S04]  /*24a0*/  UIADD3 UR6, UPT, UPT, UR6, 0x1, URZ ;  /* 0x0000000106067890 */ /* 0x000fc8000fffe0ff */
[----:B------:R-:W-:-:S04]  /*24b0*/  UISETP.NE.AND UP0, UPT, UR6, 0x4, UPT ;  /* 0x000000040600788c */ /* 0x000fc8000bf05270 */
[----:B------:R-:W-:Y:S02]  /*24c0*/  USEL UR7, URZ, 0x1, UP0 ;  /* 0x00000001ff077887 */ /* 0x000fe40008000000 */
[----:B------:R-:W-:-:S04]  /*24d0*/  USEL UR6, UR6, URZ, UP0 ;  /* 0x000000ff06067287 */ /* 0x000fc80008000000 */
[----:B------:R-:W-:Y:S01]  /*24e0*/  ULEA UR5, UR6, UR4, 0x3 ;  /* 0x0000000406057291 */ /* 0x000fe2000f8e18ff */
[----:B------:R-:W-:-:S04]  /*24f0*/  LOP3.LUT R2, R15, UR7, RZ, 0x3c, !PT ;  /* 0x000000070f027c12 */ /* 0x000fc8000f8e3cff */
[----:B-1----:R-:W-:-:S04]  /*2500*/  SHF.L.U32 R3, R2, 0x1f, RZ ;  /* 0x0000001f02037819 */ /* 0x002fc800000006ff */
[----:B------:R-:W1:Y:S02]  /*2510*/  SYNCS.PHASECHK.TRANS64.TRYWAIT P0, [UR5], R3 ;  /* 0x00000003ff0075a7 */ /* 0x000e640008001105 */
[----:B-1----:R-:W-:Y:S05]  /*2520*/  @!P0 BRA `(.L_x_37) ;  /* 0x0000005c00848947 */ /* 0x002fea0003800000 */
.L_x_138:
        /* <DEDUP_REMOVED lines=9> */
.L_x_140:
[----:B------:R-:W-:-:S04]  /*25c0*/  UIADD3 UR6, UPT, UPT, UR6, 0x1, URZ ;  /* 0x0000000106067890 */ /* 0x000fc8000fffe0ff */
[----:B------:R-:W-:-:S04]  /*25d0*/  UISETP.NE.AND UP0, UPT, UR6, 0x4, UPT ;  /* 0x000000040600788c */ /* 0x000fc8000bf05270 */
[----:B------:R-:W-:Y:S02]  /*25e0*/  USEL UR5, URZ, 0x1, UP0 ;  /* 0x00000001ff057887 */ /* 0x000fe40008000000 */
[----:B------:R-:W-:-:S04]  /*25f0*/  USEL UR6, UR6, URZ, UP0 ;  /* 0x000000ff06067287 */ /* 0x000fc80008000000 */
[----:B------:R-:W-:Y:S01]  /*2600*/  ULEA UR6, UR6, UR4, 0x3 ;  /* 0x0000000406067291 */ /* 0x000fe2000f8e18ff */
[----:B-1----:R-:W-:-:S04]  /*2610*/  LOP3.LUT R3, R2, UR5, RZ, 0x3c, !PT ;  /* 0x0000000502037c12 */ /* 0x002fc8000f8e3cff */
[----:B------:R-:W-:Y:S01]  /*2620*/  SHF.L.U32 R3, R3, 0x1f, RZ ;  /* 0x0000001f03037819 */ /* 0x000fe200000006ff */
[----:B----4-:R-:W-:-:S07]  /*2630*/  IMAD.U32 R0, RZ, RZ, UR6 ;  /* 0x00000006ff007e24 */ /* 0x010fce000f8e00ff */
.L_x_39:
[----:B-1----:R1:W2:Y:S02]  /*2640*/  SYNCS.PHASECHK.TRANS64.TRYWAIT P0, [R0+URZ], R3 ;  /* 0x00000003000075a7 */ /* 0x0022a400080011ff */
[----:B--2---:R-:W-:Y:S05]  /*2650*/  @!P0 NANOSLEEP.SYNCS 0x989680 ;  /* 0x009896800000895d */ /* 0x004fea0003900000 */
[----:B------:R-:W2:Y:S02]  /*2660*/  @!P0 SYNCS.PHASECHK.TRANS64 P0, [R0+URZ], R3 ;  /* 0x00000003000085a7 */ /* 0x000ea400080010ff */
[----:B--2---:R-:W-:Y:S05]  /*2670*/  @P0 EXIT ;  /* 0x000000000000094d */ /* 0x004fea0003800000 */
[----:B------:R-:W-:Y:S05]  /*2680*/  BRA `(.L_x_39) ;  /* 0xfffffffc00ec7947 */ /* 0x000fea000383ffff */
.L_x_17:
[----:B------:R-:W-:-:S04]  /*2690*/  UISETP.NE.AND UP1, UPT, UR37, URZ, UPT ;  /* 0x000000ff2500728c */ /* 0x000fc8000bf25270 */
[----:B------:R-:W-:-:S09]  /*26a0*/  UISETP.NE.OR UP1, UPT, UR8, 0x1, UP1 ;  /* 0x000000010800788c */ /* 0x000fd20008f25670 */
[----:B------:R-:W-:Y:S05]  /*26b0*/  BRA.U UP1, `(.L_x_40) ;  /* 0x0000000501487547 */ /* 0x000fea000b800000 */
[----:B------:R-:W-:Y:S01]  /*26c0*/  ISETP.NE.AND P2, PT, R2, RZ, PT ;  /* 0x000000ff0200720c */ /* 0x000fe20003f45270 */
[----:B------:R-:W-:Y:S01]  /*26d0*/  IMAD.MOV.U32 R12, RZ, RZ, 0x1 ;  /* 0x00000001ff0c7424 */ /* 0x000fe200078e00ff */
[----:B------:R-:W-:Y:S02]  /*26e0*/  CS2R R10, SRZ ;  /* 0x00000000000a7805 */ /* 0x000fe4000001ff00 */
[----:B------:R-:W-:Y:S01]  /*26f0*/  CS2R R8, SRZ ;  /* 0x0000000000087805 */ /* 0x000fe2000001ff00 */
[----:B------:R-:W-:Y:S01]  /*2700*/  UMOV UR4, 0x400 ;  /* 0x0000040000047882 */ /* 0x000fe20000000000 */
[----:B------:R-:W-:Y:S01]  /*2710*/  UMOV UR6, URZ ;  /* 0x000000ff00067c82 */ /* 0x000fe20008000000 */
[----:B------:R-:W-:-:S12]  /*2720*/  ULEA UR37, UR37, UR4, 0x18 ;  /* 0x0000000425257291 */ /* 0x000fd8000f8ec0ff */
.L_x_44:
[----:B------:R-:W-:Y:S02]  /*2730*/  LEA R0, R8, UR37, 0x3 ;  /* 0x0000002508007c11 */ /* 0x000fe4000f8e18ff */
[----:B------:R-:W-:-:S03]  /*2740*/  SHF.L.U32 R5, R9, 0x1f, RZ ;  /* 0x0000001f09057819 */ /* 0x000fc600000006ff */
[----:B------:R-:W-:Y:S01]  /*2750*/  VIADD R4, R0, 0x100 ;  /* 0x0000010000047836 */ /* 0x000fe20000000000 */
[----:B------:R-:W1:Y:S02]  /*2760*/  SYNCS.PHASECHK.TRANS64.TRYWAIT P0, [R0+URZ+0xf0], R5 ;  /* 0x0000f005000075a7 */ /* 0x000e6400080011ff */
[----:B-1----:R-:W-:Y:S05]  /*2770*/  @!P0 BRA `(.L_x_41) ;  /* 0x0000005c00208947 */ /* 0x002fea0003800000 */
.L_x_141:
[----:B------:R-:W-:Y:S01]  /*2780*/  ULEA UR5, UR6, UR37, 0x3 ;  /* 0x0000002506057291 */ /* 0x000fe2000f8e18ff */
[----:B------:R-:W-:Y:S02]  /*2790*/  PRMT R4, RZ, 0x654, R4 ;  /* 0x00000654ff047816 */ /* 0x000fe40000000004 */
[----:B-1----:R-:W-:Y:S01]  /*27a0*/  SHF.L.U32 R5, R12, 0x1f, RZ ;  /* 0x0000001f0c057819 */ /* 0x002fe200000006ff */
[----:B------:R-:W-:Y:S01]  /*27b0*/  UIADD3 UR4, UPT, UPT, UR5, 0x90, URZ ;  /* 0x0000009005047890 */ /* 0x000fe2000fffe0ff */
[----:B------:R1:W-:Y:S05]  /*27c0*/  SYNCS.ARRIVE.TRANS64.RED.A1T0 RZ, [R4+URZ], RZ ;  /* 0x000000ff04ff79a7 */ /* 0x0003ea00081004ff */
[----:B------:R-:W-:Y:S01]  /*27d0*/  IMAD.U32 R7, RZ, RZ, UR4 ;  /* 0x00000004ff077e24 */ /* 0x000fe2000f8e00ff */
[----:B------:R-:W2:Y:S04]  /*27e0*/  SYNCS.PHASECHK.TRANS64.TRYWAIT P0, [UR5+0xa0], R5 ;  /* 0x0000a005ff0075a7 */ /* 0x000ea80008001105 */
[----:B------:R-:W-:Y:S01]  /*27f0*/  PRMT R6, R2, 0x654, R7 ;  /* 0x0000065402067816 */ /* 0x000fe20000000007 */
[----:B-1----:R-:W-:Y:S01]  /*2800*/  @!P2 IMAD.MOV.U32 R4, RZ, RZ, 0x10 ;  /* 0x00000010ff04a424 */ /* 0x002fe200078e00ff */
[----:B--2---:R-:W-:Y:S06]  /*2810*/  @!P0 BRA `(.L_x_42) ;  /* 0x0000005c000c8947 */ /* 0x004fec0003800000 */
.L_x_143:
[----:B------:R-:W-:Y:S01]  /*2820*/  ULEA UR4, UR6, UR37, 0x4 ;  /* 0x0000002506047291 */ /* 0x000fe2000f8e20ff */
[----:B------:R-:W-:Y:S01]  /*2830*/  SEL R3, R6, R3, !P2 ;  /* 0x0000000306037207 */ /* 0x000fe20005000000 */
[----:B------:R-:W-:Y:S01]  /*2840*/  UIADD3 UR5, UPT, UPT, UR5, 0x90, URZ ;  /* 0x0000009005057890 */ /* 0x000fe2000fffe0ff */
[----:B-1----:R-:W-:Y:S01]  /*2850*/  LEA R0, R11, UR37, 0x3 ;  /* 0x000000250b007c11 */ /* 0x002fe2000f8e18ff */
[----:B------:R-:W-:Y:S01]  /*2860*/  UIADD3 UR4, UPT, UPT, UR4, 0x120, URZ ;  /* 0x0000012004047890 */ /* 0x000fe2000fffe0ff */
[----:B------:R-:W-:Y:S01]  /*2870*/  SHF.L.U32 R5, R10, 0x1f, RZ ;  /* 0x0000001f0a057819 */ /* 0x000fe200000006ff */
[----:B------:R1:W-:Y:S01]  /*2880*/  @!P2 SYNCS.ARRIVE.TRANS64.RED RZ, [R3+URZ], R4 ;  /* 0x0000000403ffa9a7 */ /* 0x0003e200080004ff */
[----:B------:R-:W-:Y:S01]  /*2890*/  UIADD3 UR6, UPT, UPT, UR6, 0x1, URZ ;  /* 0x0000000106067890 */ /* 0x000fe2000fffe0ff */
[----:B------:R-:W-:-:S03]  /*28a0*/  VIADD R8, R8, 0x1 ;  /* 0x0000000108087836 */ /* 0x000fc60000000000 */
[----:B------:R-:W-:Y:S02]  /*28b0*/  UISETP.NE.AND UP0, UPT, UR6, 0x2, UPT ;  /* 0x000000020600788c */ /* 0x000fe4000bf05270 */
[----:B------:R-:W-:Y:S06]  /*28c0*/  UGETNEXTWORKID.BROADCAST [UR4], [UR5] ;  /* 0x00000000040073ca */ /* 0x000fec0008000100 */
[----:B------:R-:W-:Y:S01]  /*28d0*/  USEL UR4, URZ, 0x1, UP0 ;  /* 0x00000001ff047887 */ /* 0x000fe20008000000 */
[----:B------:R-:W-:Y:S01]  /*28e0*/  ISETP.NE.AND P0, PT, R8, 0x2, PT ;  /* 0x000000020800780c */ /* 0x000fe20003f05270 */
[----:B------:R-:W-:Y:S01]  /*28f0*/  USEL UR6, UR6, URZ, UP0 ;  /* 0x000000ff06067287 */ /* 0x000fe20008000000 */
[----:B------:R-:W2:Y:S03]  /*2900*/  SYNCS.PHASECHK.TRANS64.TRYWAIT P1, [R0+URZ+0x90], R5 ;  /* 0x00009005000075a7 */ /* 0x000ea600080211ff */
[----:B------:R-:W-:Y:S01]  /*2910*/  LOP3.LUT R12, R12, UR4, RZ, 0x3c, !PT ;  /* 0x000000040c0c7c12 */ /* 0x000fe2000f8e3cff */
[----:B-12---:R-:W-:Y:S07]  /*2920*/  @!P1 BRA `(.L_x_43) ;  /* 0x0000005800e09947 */ /* 0x006fee0003800000 */
.L_x_144:
[C---:B------:R-:W-:Y:S01]  /*2930*/  LEA R4, R11.reuse, UR37, 0x4 ;  /* 0x000000250b047c11 */ /* 0x040fe2000f8e20ff */
[----:B-1----:R-:W-:Y:S01]  /*2940*/  VIADD R0, R0, 0xa0 ;  /* 0x000000a000007836 */ /* 0x002fe20000000000 */
[----:B------:R-:W-:Y:S01]  /*2950*/  SEL R8, R8, RZ, P0 ;  /* 0x000000ff08087207 */ /* 0x000fe20000000000 */
[----:B------:R-:W-:-:S03]  /*2960*/  VIADD R11, R11, 0x1 ;  /* 0x000000010b0b7836 */ /* 0x000fc60000000000 */
[----:B------:R-:W1:Y:S01]  /*2970*/  LDS.128 R4, [R4+0x120] ;  /* 0x0001200004047984 */ /* 0x000e620000000c00 */
[----:B------:R-:W-:Y:S02]  /*2980*/  PRMT R0, RZ, 0x654, R0 ;  /* 0x00000654ff007816 */ /* 0x000fe40000000000 */
[C---:B------:R-:W-:Y:S01]  /*2990*/  ISETP.NE.AND P1, PT, R11.reuse, 0x2, PT ;  /* 0x000000020b00780c */ /* 0x040fe20003f25270 */
[----:B------:R-:W-:Y:S01]  /*29a0*/  @!PT LDS RZ, [RZ] ;  /* 0x00000000fffff984 */ /* 0x000fe20000000800 */
[----:B------:R-:W-:Y:S01]  /*29b0*/  @!PT LDS RZ, [RZ] ;  /* 0x00000000fffff984 */ /* 0x000fe20000000800 */
[----:B------:R-:W-:Y:S01]  /*29c0*/  @!PT LDS RZ, [RZ] ;  /* 0x00000000fffff984 */ /* 0x000fe20000000800 */
[----:B------:R-:W-:Y:S01]  /*29d0*/  @!PT LDS RZ, [RZ] ;  /* 0x00000000fffff984 */ /* 0x000fe20000000800 */
[----:B------:R2:W-:Y:S06]  /*29e0*/  MEMBAR.ALL.CTA ;  /* 0x0000000000007992 */ /* 0x0005ec0000008000 */
[----:B--2---:R-:W2:Y:S01]  /*29f0*/  FENCE.VIEW.ASYNC.S ;  /* 0x00000000000073c6 */ /* 0x004ea20000000000 */
[----:B------:R-:W-:Y:S01]  /*2a00*/  SEL R11, R11, RZ, P1 ;  /* 0x000000ff0b0b7207 */ /* 0x000fe20000800000 */
[----:B--2---:R2:W-:Y:S01]  /*2a10*/  SYNCS.ARRIVE.TRANS64.RED.A1T0 RZ, [R0+URZ], RZ ;  /* 0x000000ff00ff79a7 */ /* 0x0045e200081004ff */
[----:B-1----:R-:W-:-:S02]  /*2a20*/  LOP3.LUT P3, RZ, R6, 0x1, RZ, 0xc0, !PT ;  /* 0x0000000106ff7812 */ /* 0x002fc4000786c0ff */
[----:B------:R-:W-:-:S04]  /*2a30*/  SEL R5, RZ, 0x1, P1 ;  /* 0x00000001ff057807 */ /* 0x000fc80000800000 */
[----:B------:R-:W-:Y:S02]  /*2a40*/  LOP3.LUT R10, R10, R5, RZ, 0x3c, !PT ;  /* 0x000000050a0a7212 */ /* 0x000fe400078e3cff */
[----:B--2---:R-:W-:-:S04]  /*2a50*/  SEL R0, RZ, 0x1, P0 ;  /* 0x00000001ff007807 */ /* 0x004fc80000000000 */
[----:B------:R-:W-:Y:S01]  /*2a60*/  LOP3.LUT R9, R9, R0, RZ, 0x3c, !PT ;  /* 0x0000000009097212 */ /* 0x000fe200078e3cff */
[----:B------:R-:W-:Y:S06]  /*2a70*/  @P3 BRA `(.L_x_44) ;  /* 0xfffffffc002c3947 */ /* 0x000fec000383ffff */
[----:B------:R-:W-:Y:S01]  /*2a80*/  ULEA UR5, UR6, UR37, 0x3 ;  /* 0x0000002506057291 */ /* 0x000fe2000f8e18ff */
[----:B------:R-:W-:-:S08]  /*2a90*/  SHF.L.U32 R3, R12, 0x1f, RZ ;  /* 0x0000001f0c037819 */ /* 0x000fd000000006ff */
[----:B------:R-:W1:Y:S02]  /*2aa0*/  SYNCS.PHASECHK.TRANS64 P0, [UR5+0xa0], R3 ;  /* 0x0000a003ff0075a7 */ /* 0x000e640008001005 */
[----:B-1----:R-:W-:Y:S05]  /*2ab0*/  @P0 BRA `(.L_x_45) ;  /* 0x0000000000080947 */ /* 0x002fea0003800000 */
[----:B------:R-:W1:Y:S02]  /*2ac0*/  SYNCS.PHASECHK.TRANS64.TRYWAIT P0, [UR5+0xa0], R3 ;  /* 0x0000a003ff0075a7 */ /* 0x000e640008001105 */
[----:B-1----:R-:W-:Y:S05]  /*2ad0*/  @!P0 BRA `(.L_x_46) ;  /* 0x0000005800888947 */ /* 0x002fea0003800000 */
.L_x_45:
[----:B------:R-:W-:-:S04]  /*2ae0*/  UIADD3 UR4, UPT, UPT, UR6, 0x1, URZ ;  /* 0x0000000106047890 */ /* 0x000fc8000fffe0ff */
[----:B------:R-:W-:-:S04]  /*2af0*/  UISETP.NE.AND UP0, UPT, UR4, 0x2, UPT ;  /* 0x000000020400788c */ /* 0x000fc8000bf05270 */
[----:B------:R-:W-:Y:S02]  /*2b00*/  USEL UR7, URZ, 0x1, UP0 ;  /* 0x00000001ff077887 */ /* 0x000fe40008000000 */
[----:B------:R-:W-:-:S04]  /*2b10*/  USEL UR4, UR4, URZ, UP0 ;  /* 0x000000ff04047287 */ /* 0x000fc80008000000 */
[----:B------:R-:W-:Y:S01]  /*2b20*/  ULEA UR4, UR4, UR37, 0x3 ;  /* 0x0000002504047291 */ /* 0x000fe2000f8e18ff */
[----:B-1----:R-:W-:-:S04]  /*2b30*/  LOP3.LUT R3, R12, UR7, RZ, 0x3c, !PT ;  /* 0x000000070c037c12 */ /* 0x002fc8000f8e3cff */
[----:B------:R-:W-:-:S04]  /*2b40*/  SHF.L.U32 R0, R3, 0x1f, RZ ;  /* 0x0000001f03007819 */ /* 0x000fc800000006ff */
[----:B------:R-:W1:Y:S02]  /*2b50*/  SYNCS.PHASECHK.TRANS64 P0, [UR4+0xa0], R0 ;  /* 0x0000a000ff0075a7 */ /* 0x000e640008001004 */
[----:B-1----:R-:W-:Y:S05]  /*2b60*/  @P0 EXIT ;  /* 0x000000000000094d */ /* 0x002fea0003800000 */
[----:B------:R-:W-:Y:S02]  /*2b70*/  SHF.L.U32 R3, R3, 0x1f, RZ ;  /* 0x0000001f03037819 */ /* 0x000fe400000006ff */
[----:B------:R-:W-:-:S07]  /*2b80*/  MOV R0, UR4 ;  /* 0x0000000400007c02 */ /* 0x000fce0008000f00 */
.L_x_47:
[----:B-1----:R1:W2:Y:S02]  /*2b90*/  SYNCS.PHASECHK.TRANS64.TRYWAIT P0, [R0+URZ+0xa0], R3 ;  /* 0x0000a003000075a7 */ /* 0x0022a400080011ff */
[----:B--2---:R-:W-:Y:S05]  /*2ba0*/  @!P0 NANOSLEEP.SYNCS 0x989680 ;  /* 0x009896800000895d */ /* 0x004fea0003900000 */
[----:B------:R-:W2:Y:S02]  /*2bb0*/  @!P0 SYNCS.PHASECHK.TRANS64 P0, [R0+URZ+0xa0], R3 ;  /* 0x0000a003000085a7 */ /* 0x000ea400080010ff */
[----:B--2---:R-:W-:Y:S05]  /*2bc0*/  @P0 EXIT ;  /* 0x000000000000094d */ /* 0x004fea0003800000 */
[----:B------:R-:W-:Y:S05]  /*2bd0*/  BRA `(.L_x_47) ;  /* 0xfffffffc00ec7947 */ /* 0x000fea000383ffff */
.L_x_40:
[----:B------:R-:W-:-:S09]  /*2be0*/  UISETP.NE.AND UP1, UPT, UR8, URZ, UPT ;  /* 0x000000ff0800728c */ /* 0x000fd2000bf25270 */
[----:B------:R-:W-:Y:S05]  /*2bf0*/  BRA.U UP1, `(.L_x_48) ;  /* 0x00000011013c7547 */ /* 0x000fea000b800000 */
[----:B------:R-:W-:Y:S01]  /*2c00*/  UMOV UR4, 0x40 ;  /* 0x0000004000047882 */ /* 0x000fe20000000000 */
[----:B------:R-:W-:Y:S01]  /*2c10*/  NOP ;  /* 0x0000000000007918 */ /* 0x000fe20000000000 */
[----:B------:R-:W-:Y:S01]  /*2c20*/  ULEA UR4, UR37, UR4, 0x18 ;  /* 0x0000000425047291 */ /* 0x000fe2000f8ec0ff */
[----:B------:R-:W-:Y:S02]  /*2c30*/  UMOV UR5, 0x400 ;  /* 0x0000040000057882 */ /* 0x000fe40000000000 */
[----:B------:R-:W-:-:S06]  /*2c40*/  ULEA UR37, UR37, UR5, 0x18 ;  /* 0x0000000525257291 */ /* 0x000fcc000f8ec0ff */
[----:B------:R-:W1:Y:S02]  /*2c50*/  LDS.U8 R0, [UR4+0x1c] ;  /* 0x00001c04ff007984 */ /* 0x000e640008000000 */
[----:B-1----:R-:W-:-:S13]  /*2c60*/  ISETP.NE.AND P0, PT, R0, RZ, PT ;  /* 0x000000ff0000720c */ /* 0x002fda0003f05270 */
[----:B------:R-:W-:Y:S05]  /*2c70*/  @P0 BRA `(.L_x_49) ;  /* 0x0000000000580947 */ /* 0x000fea0003800000 */
[----:B------:R-:W-:-:S13]  /*2c80*/  ELECT P0, URZ, PT ;  /* 0x0000000000ff782f */ /* 0x000fda0003800000 */
[----:B------:R-:W-:Y:S05]  /*2c90*/  @!P0 BRA `(.L_x_50) ;  /* 0x0000000000608947 */ /* 0x000fea0003800000 */
[----:B------:R-:W-:Y:S01]  /*2ca0*/  UMOV UR5, 0x10 ;  /* 0x0000001000057882 */ /* 0x000fe20000000000 */
[----:B------:R-:W-:Y:S01]  /*2cb0*/  HFMA2 R0, -RZ, RZ, 0, 5.9604644775390625e-08 ;  /* 0x00000001ff007431 */ /* 0x000fe200000001ff */
[----:B------:R-:W-:-:S03]  /*2cc0*/  MOV R2, 0xffff ;  /* 0x0000ffff00027802 */ /* 0x000fc60000000f00 */
[----:B------:R-:W-:Y:S04]  /*2cd0*/  DEPBAR.LE SB1, 0x36 ;  /* 0x00009d800000791a */ /* 0x000fe80000000000 */
[----:B------:R-:W1:Y:S02]  /*2ce0*/  UTCATOMSWS.FIND_AND_SET.ALIGN UP0, UR5, UR5 ;  /* 0x00000005000575e3 */ /* 0x000e640008000800 */
[----:B-1----:R-:W-:Y:S01]  /*2cf0*/  MOV R3, UR5 ;  /* 0x0000000500037c02 */ /* 0x002fe20008000f00 */
[----:B------:R-:W-:Y:S06]  /*2d00*/  BRA.U UP0, `(.L_x_51) ;  /* 0x0000000100187547 */ /* 0x000fec000b800000 */
.L_x_52:
[----:B------:R-:W-:Y:S05]  /*2d10*/  NANOSLEEP 0x64 ;  /* 0x000000640000795d */ /* 0x000fea0003800000 */
[----:B------:R-:W-:-:S05]  /*2d20*/  UMOV UR5, 0x10 ;  /* 0x0000001000057882 */ /* 0x000fca0000000000 */
[----:B------:R-:W-:Y:S04]  /*2d30*/  DEPBAR.LE SB1, 0x36 ;  /* 0x00009d800000791a */ /* 0x000fe80000000000 */
[----:B------:R-:W1:Y:S02]  /*2d40*/  UTCATOMSWS.FIND_AND_SET.ALIGN UP0, UR5, UR5 ;  /* 0x00000005000575e3 */ /* 0x000e640008000800 */
[----:B-1----:R-:W-:Y:S01]  /*2d50*/  MOV R3, UR5 ;  /* 0x0000000500037c02 */ /* 0x002fe20008000f00 */
[----:B------:R-:W-:Y:S05]  /*2d60*/  BRA.U !UP0, `(.L_x_52) ;  /* 0xfffffffd08e87547 */ /* 0x000fea000b83ffff */
.L_x_51:
[-C--:B------:R-:W-:Y:S02]  /*2d70*/  SHF.L.U32 R2, R2, R3.reuse, RZ ;  /* 0x0000000302027219 */ /* 0x080fe400000006ff */
[----:B------:R-:W-:Y:S01]  /*2d80*/  SHF.L.U32 R0, R0, R3, RZ ;  /* 0x0000000300007219 */ /* 0x000fe200000006ff */
[----:B------:R-:W-:Y:S02]  /*2d90*/  IMAD.SHL.U32 R3, R3, 0x20, RZ ;  /* 0x0000002003037824 */ /* 0x000fe400078e00ff */
[----:B------:R1:W-:Y:S04]  /*2da0*/  ATOMS.OR RZ, [UR4+0x14], R2 ;  /* 0x00001402ffff798c */ /* 0x0003e8000b000004 */
[----:B------:R1:W-:Y:S04]  /*2db0*/  ATOMS.OR RZ, [UR4+0x18], R0 ;  /* 0x00001800ffff798c */ /* 0x0003e8000b000004 */
[----:B------:R1:W-:Y:S01]  /*2dc0*/  STS [UR37+0x140], R3 ;  /* 0x00014003ff007988 */ /* 0x0003e20008000825 */
[----:B------:R-:W-:Y:S05]  /*2dd0*/  BRA `(.L_x_50) ;  /* 0x0000000000107947 */ /* 0x000fea0003800000 */
.L_x_49:
[----:B------:R-:W-:Y:S02]  /*2de0*/  MOV R0, 0xffffffff ;  /* 0xffffffff00007802 */ /* 0x000fe40000000f00 */
[----:B------:R-:W-:-:S03]  /*2df0*/  MOV R2, 0x2e20 ;  /* 0x00002e2000027802 */ /* 0x000fc60000000f00 */
[----:B------:R1:W-:Y:S04]  /*2e00*/  STS [UR37+0x140], R0 ;  /* 0x00014000ff007988 */ /* 0x0003e80008000825 */
[----:B-1-3-5:R-:W-:Y:S05]  /*2e10*/  CALL.REL.NOINC `($__internal_1_$__cuda_sm10x_tcgen05_guardrail_trap_phase_invalid_during_alloc) ;  /* 0x0000005c00d07944 */ /* 0x02afea0003c00000 */
.L_x_50:
[----:B------:R-:W-:Y:S05]  /*2e20*/  WARPSYNC.ALL ;  /* 0x0000000000007948 */ /* 0x000fea0003800000 */
[----:B------:R-:W2:Y:S01]  /*2e30*/  S2UR UR5, SR_CgaCtaId ;  /* 0x00000000000579c3 */ /* 0x000ea20000008800 */
[----:B------:R-:W-:Y:S01]  /*2e40*/  UMOV UR4, 0x400 ;  /* 0x0000040000047882 */ /* 0x000fe20000000000 */
[----:B------:R-:W-:-:S06]  /*2e50*/  NOP ;  /* 0x0000000000007918 */ /* 0x000fcc0000000000 */
[----:B------:R-:W-:Y:S06]  /*2e60*/  BAR.ARV 0x6, 0xa0 ;  /* 0x0182800000007b1d */ /* 0x000fec0000002000 */
[----:B------:R-:W4:Y:S01]  /*2e70*/  LDCU UR7, c[0x0][0x38c] ;  /* 0x00007180ff0777ac */ /* 0x000f220008000800 */
[----:B------:R-:W-:Y:S01]  /*2e80*/  IMAD.MOV.U32 R11, RZ, RZ, 0x1 ;  /* 0x00000001ff0b7424 */ /* 0x000fe200078e00ff */
[----:B------:R-:W-:Y:S01]  /*2e90*/  CS2R R8, SRZ ;  /* 0x0000000000087805 */ /* 0x000fe2000001ff00 */
[----:B------:R-:W-:Y:S01]  /*2ea0*/  IMAD.MOV.U32 R10, RZ, RZ, RZ ;  /* 0x000000ffff0a7224 */ /* 0x000fe200078e00ff */
[----:B------:R-:W3:Y:S01]  /*2eb0*/  LDCU UR6, c[0x0][0x38c] ;  /* 0x00007180ff0677ac */ /* 0x000ee20008000800 */
[----:B------:R-:W-:Y:S01]  /*2ec0*/  UMOV UR15, URZ ;  /* 0x000000ff000f7c82 */ /* 0x000fe20008000000 */
[----:B------:R-:W-:Y:S01]  /*2ed0*/  UMOV UR14, URZ ;  /* 0x000000ff000e7c82 */ /* 0x000fe20008000000 */
[----:B--2---:R-:W-:Y:S01]  /*2ee0*/  ULEA UR5, UR5, UR4, 0x18 ;  /* 0x0000000405057291 */ /* 0x004fe2000f8ec0ff */
[----:B------:R-:W-:Y:S01]  /*2ef0*/  UMOV UR32, 0x0 ;  /* 0x0000000000207882 */ /* 0x000fe20000000000 */
[----:B------:R-:W-:-:S02]  /*2f00*/  UMOV UR33, 0x4200490 ;  /* 0x0420049000217882 */ /* 0x000fc40000000000 */
[----:B------:R-:W-:Y:S02]  /*2f10*/  UIADD3 UR9, UPT, UPT, UR5, 0x4400, URZ ;  /* 0x0000440005097890 */ /* 0x000fe4000fffe0ff */
[----:B------:R-:W-:Y:S02]  /*2f20*/  UIADD3 UR10, UPT, UPT, UR5, 0x14400, URZ ;  /* 0x00014400050a7890 */ /* 0x000fe4000fffe0ff */
[----:B----4-:R-:W-:Y:S01]  /*2f30*/  UIADD3 UR7, UPT, UPT, UR7, 0x7f, URZ ;  /* 0x0000007f07077890 */ /* 0x010fe2000fffe0ff */
[----:B-1----:R-:W1:Y:S01]  /*2f40*/  LDS R0, [UR5+0x140] ;  /* 0x00014005ff007984 */ /* 0x002e620008000800 */
[----:B------:R-:W-:Y:S02]  /*2f50*/  USHF.R.U32.HI UR9, URZ, 0x4, UR9 ;  /* 0x00000004ff097899 */ /* 0x000fe40008011609 */
[----:B------:R-:W-:Y:S02]  /*2f60*/  USHF.R.S32.HI UR4, URZ, 0x1f, UR7 ;  /* 0x0000001fff047899 */ /* 0x000fe40008011407 */
[----:B------:R-:W-:-:S02]  /*2f70*/  USHF.R.U32.HI UR10, URZ, 0x4, UR10 ;  /* 0x00000004ff0a7899 */ /* 0x000fc4000801160a */
[----:B------:R-:W-:Y:S02]  /*2f80*/  ULEA.HI UR4, UR4, UR7, URZ, 0x7 ;  /* 0x0000000704047291 */ /* 0x000fe4000f8f38ff */
[----:B------:R-:W-:Y:S02]  /*2f90*/  ULOP3.LUT UR9, UR9, 0x3fff, URZ, 0xc0, !UPT ;  /* 0x00003fff09097892 */ /* 0x000fe4000f8ec0ff */
[----:B------:R-:W-:Y:S02]  /*2fa0*/  USHF.R.S32.HI UR4, URZ, 0x7, UR4 ;  /* 0x00000007ff047899 */ /* 0x000fe40008011404 */
[----:B------:R-:W-:Y:S02]  /*2fb0*/  ULOP3.LUT UR10, UR10, 0x3fff, URZ, 0xc0, !UPT ;  /* 0x00003fff0a0a7892 */ /* 0x000fe4000f8ec0ff */
[----:B------:R-:W-:Y:S01]  /*2fc0*/  UISETP.LT.AND UP0, UPT, UR4, 0x1, UPT ;  /* 0x000000010400788c */ /* 0x000fe2000bf01270 */
[----:B------:R-:W-:Y:S01]  /*2fd0*/  UMOV UR30, 0x0 ;  /* 0x00000000001e7882 */ /* 0x000fe20000000000 */
[----:B------:R-:W-:-:S02]  /*2fe0*/  UMOV UR31, 0x4200490 ;  /* 0x04200490001f7882 */ /* 0x000fc40000000000 */
[----:B------:R-:W-:Y:S01]  /*2ff0*/  USEL UR8, UR4, 0x1, !UP0 ;  /* 0x0000000104087887 */ /* 0x000fe2000c000000 */
[----:B------:R-:W-:Y:S01]  /*3000*/  UMOV UR28, 0x0 ;  /* 0x00000000001c7882 */ /* 0x000fe20000000000 */
[----:B------:R-:W-:Y:S01]  /*3010*/  UMOV UR29, 0x4200490 ;  /* 0x04200490001d7882 */ /* 0x000fe20000000000 */
[----:B------:R-:W-:Y:S01]  /*3020*/  UMOV UR26, 0x0 ;  /* 0x00000000001a7882 */ /* 0x000fe20000000000 */
[----:B------:R-:W-:Y:S01]  /*3030*/  UMOV UR27, 0x4200490 ;  /* 0x04200490001b7882 */ /* 0x000fe20000000000 */
[----:B------:R-:W-:Y:S01]  /*3040*/  UMOV UR24, 0x0 ;  /* 0x0000000000187882 */ /* 0x000fe20000000000 */
[----:B------:R-:W-:Y:S01]  /*3050*/  UMOV UR25, 0x4200490 ;  /* 0x0420049000197882 */ /* 0x000fe20000000000 */
[----:B------:R-:W-:Y:S01]  /*3060*/  UMOV UR22, 0x0 ;  /* 0x0000000000167882 */ /* 0x000fe20000000000 */
[----:B------:R-:W-:Y:S01]  /*3070*/  UMOV UR23, 0x4200490 ;  /* 0x0420049000177882 */ /* 0x000fe20000000000 */
[----:B------:R-:W-:Y:S02]  /*3080*/  ULOP3.LUT UR9, UR9, 0x10000, URZ, 0xfc, !UPT ;  /* 0x0001000009097892 */ /* 0x000fe4000f8efcff */
[----:B------:R-:W-:-:S02]  /*3090*/  ULOP3.LUT UR10, UR10, 0x10000, URZ, 0xfc, !UPT ;  /* 0x000100000a0a7892 */ /* 0x000fc4000f8efcff */
[----:B------:R-:W-:Y:S02]  /*30a0*/  UIADD3 UR8, UPT, UPT, -UR8, URZ, URZ ;  /* 0x000000ff08087290 */ /* 0x000fe4000fffe1ff */
[----:B---3--:R-:W-:Y:S01]  /*30b0*/  UISETP.GE.AND UP3, UPT, UR6, 0x1, UPT ;  /* 0x000000010600788c */ /* 0x008fe2000bf66270 */
[----:B------:R-:W-:Y:S01]  /*30c0*/  UMOV UR20, 0x0 ;  /* 0x0000000000147882 */ /* 0x000fe20000000000 */
[----:B------:R-:W-:Y:S01]  /*30d0*/  UMOV UR21, 0x4200490 ;  /* 0x0420049000157882 */ /* 0x000fe20000000000 */
[----:B------:R-:W-:Y:S01]  /*30e0*/  UMOV UR18, 0x0 ;  /* 0x0000000000127882 */ /* 0x000fe20000000000 */
[----:B-1----:R-:W-:Y:S01]  /*30f0*/  R2UR UR16, R0 ;  /* 0x00000000001072ca */ /* 0x002fe200000e0000 */
[----:B------:R-:W-:-:S14]  /*3100*/  UMOV UR19, 0x4200490 ;  /* 0x0420049000137882 */ /* 0x000fdc0000000000 */
.L_x_59:
[----:B------:R-:W-:Y:S02]  /*3110*/  LEA R0, R10, UR5, 0x3 ;  /* 0x000000050a007c11 */ /* 0x000fe4000f8e18ff */
[----:B------:R-:W-:Y:S02]  /*3120*/  SHF.L.U32 R5, R9, 0x1f, RZ ;  /* 0x0000001f09057819 */ /* 0x000fe400000006ff */
[----:B------:R-:W-:Y:S01]  /*3130*/  PLOP3.LUT P0, PT, PT, PT, UP3, 0x80, 0x8 ;  /* 0x000000000008781c */ /* 0x000fe20003f0f038 */
[----:B------:R-:W-:Y:S01]  /*3140*/  VIADD R3, R0, 0xa0 ;  /* 0x000000a000037836 */ /* 0x000fe20000000000 */
[----:B-1----:R-:W1:Y:S02]  /*3150*/  SYNCS.PHASECHK.TRANS64.TRYWAIT P1, [R0+URZ+0x90], R5 ;  /* 0x00009005000075a7 */ /* 0x002e6400080211ff */
[----:B-1-3--:R-:W-:Y:S09]  /*3160*/  @!P1 BRA `(.L_x_53) ;  /* 0x0000005000fc9947 */ /* 0x00aff20003800000 */
.L_x_146:
[----:B------:R-:W-:Y:S01]  /*3170*/  LEA R4, R10, UR5, 0x4 ;  /* 0x000000050a047c11 */ /* 0x000fe2000f8e20ff */
[----:B------:R-:W-:Y:S01]  /*3180*/  @UP3 ULEA UR7, UR14, UR5, 0x3 ;  /* 0x000000050e073291 */ /* 0x000fe2000f8e18ff */
[----:B------:R-:W-:Y:S01]  /*3190*/  PLOP3.LUT P2, PT, PT, PT, PT, 0x80, 0x8 ;  /* 0x000000000008781c */ /* 0x000fe20003f4f070 */
[----:B------:R-:W-:Y:S01]  /*31a0*/  ULEA UR6, UR15, UR5, 0x3 ;  /* 0x000000050f067291 */ /* 0x000fe2000f8e18ff */
[----:B------:R-:W-:Y:S01]  /*31b0*/  PRMT R3, RZ, 0x654, R3 ;  /* 0x00000654ff037816 */ /* 0x000fe20000000003 */
[----:B------:R-:W-:Y:S01]  /*31c0*/  ULEA.HI UR11, UR15, UR15, URZ, 0x1 ;  /* 0x0000000f0f0b7291 */ /* 0x000fe2000f8f08ff */
[----:B-1----:R-:W1:Y:S01]  /*31d0*/  LDS.128 R4, [R4+0x120] ;  /* 0x0001200004047984 */ /* 0x002e620000000c00 */
[----:B------:R-:W-:Y:S02]  /*31e0*/  @P0 SHF.L.U32 R2, R8, 0x1f, RZ ;  /* 0x0000001f08020819 */ /* 0x000fe400000006ff */
[----:B------:R-:W-:Y:S01]  /*31f0*/  SHF.L.U32 R0, R11, 0x1f, RZ ;  /* 0x0000001f0b007819 */ /* 0x000fe200000006ff */
[----:B------:R-:W-:Y:S01]  /*3200*/  @!PT LDS RZ, [RZ] ;  /* 0x00000000fffff984 */ /* 0x000fe20000000800 */
[----:B------:R-:W-:Y:S01]  /*3210*/  @!PT LDS RZ, [RZ] ;  /* 0x00000000fffff984 */ /* 0x000fe20000000800 */
[----:B------:R-:W-:Y:S01]  /*3220*/  @!PT LDS RZ, [RZ] ;  /* 0x00000000fffff984 */ /* 0x000fe20000000800 */
[----:B------:R-:W-:Y:S01]  /*3230*/  @!PT LDS RZ, [RZ] ;  /* 0x00000000fffff984 */ /* 0x000fe20000000800 */
[----:B------:R2:W-:Y:S06]  /*3240*/  MEMBAR.ALL.CTA ;  /* 0x0000000000007992 */ /* 0x0005ec0000008000 */
[----:B--2---:R-:W2:Y:S02]  /*3250*/  FENCE.VIEW.ASYNC.S ;  /* 0x00000000000073c6 */ /* 0x004ea40000000000 */
[----:B--2---:R2:W-:Y:S01]  /*3260*/  SYNCS.ARRIVE.TRANS64.RED.A1T0 RZ, [R3+URZ], RZ ;  /* 0x000000ff03ff79a7 */ /* 0x0045e200081004ff */
[----:B------:R2:W3:Y:S01]  /*3270*/  @P0 SYNCS.PHASECHK.TRANS64.TRYWAIT P2, [UR7], R2 ;  /* 0x00000002ff0005a7 */ /* 0x0004e20008041107 */
[----:B------:R-:W-:-:S02]  /*3280*/  USHF.L.U32 UR7, UR11, 0x6, URZ ;  /* 0x000000060b077899 */ /* 0x000fc400080006ff */
[----:B------:R-:W-:Y:S01]  /*3290*/  ULOP3.LUT UR11, UR11, 0xffe, URZ, 0xc0, !UPT ;  /* 0x00000ffe0b0b7892 */ /* 0x000fe2000f8ec0ff */
[----:B-1----:R-:W-:Y:S01]  /*32a0*/  LOP3.LUT P1, RZ, R6, 0x1, RZ, 0xc0, !PT ;  /* 0x0000000106ff7812 */ /* 0x002fe2000782c0ff */
[----:B------:R-:W-:Y:S02]  /*32b0*/  ULOP3.LUT UR7, UR7, 0xffffff80, URZ, 0xc0, !UPT ;  /* 0xffffff8007077892 */ /* 0x000fe4000f8ec0ff */
[----:B------:R-:W-:Y:S02]  /*32c0*/  UIADD3 UR11, UPT, UPT, -UR11, UR15, URZ ;  /* 0x0000000f0b0b7290 */ /* 0x000fe4000fffe1ff */
[----:B------:R-:W-:-:S04]  /*32d0*/  UIADD3 UR7, UPT, UPT, UR16, UR7, URZ ;  /* 0x0000000710077290 */ /* 0x000fc8000fffe0ff */
[----:B------:R-:W-:Y:S01]  /*32e0*/  ULEA UR7, UR11, UR7, 0x14 ;  /* 0x000000070b077291 */ /* 0x000fe2000f8ea0ff */
[----:B------:R-:W1:Y:S02]  /*32f0*/  SYNCS.PHASECHK.TRANS64.TRYWAIT P0, [UR6+0xd0], R0 ;  /* 0x0000d000ff0075a7 */ /* 0x000e640008001106 */
[----:B-123--:R-:W-:Y:S09]  /*3300*/  @!P0 BRA `(.L_x_54) ;  /* 0x0000005000a88947 */ /* 0x00eff20003800000 */
.L_x_148:
[----:B------:R-:W-:Y:S01]  /*3310*/  IADD3 R10, PT, PT, R10, 0x1, RZ ;  /* 0x000000010a0a7810 */ /* 0x000fe20007ffe0ff */
[----:B------:R-:W-:Y:S06]  /*3320*/  BRA.U !UP3, `(.L_x_55) ;  /* 0x000000050b107547 */ /* 0x000fec000b800000 */
[----:B------:R-:W-:Y:S01]  /*3330*/  UPLOP3.LUT UP4, UPT, UPT, UPT, UPT, 0x40, 0x4 ;  /* 0x000000000004789c */ /* 0x000fe20003f8e870 */
[----:B------:R-:W-:Y:S01]  /*3340*/  UMOV UR13, UR8 ;  /* 0x00000008000d7c82 */ /* 0x000fe20008000000 */
[----:B------:R-:W-:Y:S01]  /*3350*/  UMOV UR12, UR4 ;  /* 0x00000004000c7c82 */ /* 0x000fe20008000000 */
[----:B------:R-:W-:-:S08]  /*3360*/  UMOV UR17, UR14 ;  /* 0x0000000e00117c82 */ /* 0x000fd00008000000 */
.L_x_58:
[----:B------:R-:W-:Y:S02]  /*3370*/  UIADD3 UR13, UPT, UPT, UR13, 0x1, URZ ;  /* 0x000000010d0d7890 */ /* 0x000fe4000fffe0ff */
[----:B--2---:R-:W-:Y:S02]  /*3380*/  ULEA UR11, UR17, UR5, 0x3 ;  /* 0x00000005110b7291 */ /* 0x004fe4000f8e18ff */
[----:B------:R-:W-:Y:S01]  /*3390*/  UISETP.NE.AND UP0, UPT, UR13, URZ, UPT ;  /* 0x000000ff0d00728c */ /* 0x000fe2000bf05270 */
[----:B---3--:R-:W-:Y:S10]  /*33a0*/  @P2 BRA `(.L_x_56) ;  /* 0x00000000000c2947 */ /* 0x008ff40003800000 */
[----:B-1----:R-:W-:Y:S04]  /*33b0*/  SHF.L.U32 R3, R8, 0x1f, RZ ;  /* 0x0000001f08037819 */ /* 0x002fe800000006ff */
[----:B------:R-:W1:Y:S02]  /*33c0*/  SYNCS.PHASECHK.TRANS64.TRYWAIT P0, [UR11], R3 ;  /* 0x00000003ff0075a7 */ /* 0x000e64000800110b */
[----:B-1----:R-:W-:Y:S05]  /*33d0*/  @!P0 BRA `(.L_x_57) ;  /* 0x00000050008c8947 */ /* 0x002fea0003800000 */
.L_x_56:
[----:B------:R-:W-:Y:S01]  /*33e0*/  UISETP.NE.AND UP1, UPT, UR12, 0x1, UPT ;  /* 0x000000010c00788c */ /* 0x000fe2000bf25270 */
[----:B------:R-:W-:Y:S01]  /*33f0*/  PLOP3.LUT P2, PT, PT, PT, PT, 0x80, 0x8 ;  /* 0x000000000008781c */ /* 0x000fe20003f4f070 */
[----:B------:R-:W-:Y:S02]  /*3400*/  UIADD3 UR14, UPT, UPT, UR17, 0x1, URZ ;  /* 0x00000001110e7890 */ /* 0x000fe4000fffe0ff */
[----:B------:R-:W-:Y:S02]  /*3410*/  ULEA UR64, UR17, UR10, 0xb ;  /* 0x0000000a11407291 */ /* 0x000fe4000f8e58ff */
[----:B------:R-:W-:Y:S01]  /*3420*/  UISETP.NE.AND UP2, UPT, UR14, 0x4, UPT ;  /* 0x000000040e00788c */ /* 0x000fe2000bf45270 */
[----:B------:R-:W-:Y:S01]  /*3430*/  PLOP3.LUT P0, PT, PT, PT, UP1, 0x80, 0x8 ;  /* 0x000000000008781c */ /* 0x000fe20003f0f018 */
[----:B------:R-:W-:Y:S02]  /*3440*/  ULEA UR62, UR17, UR9, 0xa ;  /* 0x00000009113e7291 */ /* 0x000fe4000f8e50ff */
[----:B------:R-:W-:Y:S02]  /*3450*/  USEL UR35, URZ, 0x1, UP2 ;  /* 0x00000001ff237887 */ /* 0x000fe40009000000 */
[----:B------:R-:W-:Y:S02]  /*3460*/  USEL UR14, UR14, URZ, UP2 ;  /* 0x000000ff0e0e7287 */ /* 0x000fe40009000000 */
[----:B------:R-:W-:Y:S02]  /*3470*/  UIADD3 UR60, UPT, UPT, UR64, 0x2, URZ ;  /* 0x00000002403c7890 */ /* 0x000fe4000fffe0ff */
[----:B------:R-:W-:Y:S01]  /*3480*/  @UP1 ULEA UR34, UR14, UR5, 0x3 ;  /* 0x000000050e221291 */ /* 0x000fe2000f8e18ff */
[----:B------:R-:W-:Y:S01]  /*3490*/  LOP3.LUT R8, R8, UR35, RZ, 0x3c, !PT ;  /* 0x0000002308087c12 */ /* 0x000fe2000f8e3cff */
[----:B------:R-:W-:Y:S02]  /*34a0*/  UIADD3 UR58, UPT, UPT, UR62, 0x2, URZ ;  /* 0x000000023e3a7890 */ /* 0x000fe4000fffe0ff */
[----:B------:R-:W-:Y:S01]  /*34b0*/  UIADD3 UR56, UPT, UPT, UR64, 0x4, URZ ;  /* 0x0000000440387890 */ /* 0x000fe2000fffe0ff */
[----:B-1----:R-:W-:Y:S01]  /*34c0*/  @P0 SHF.L.U32 R0, R8, 0x1f, RZ ;  /* 0x0000001f08000819 */ /* 0x002fe200000006ff */
[----:B------:R-:W-:Y:S02]  /*34d0*/  UIADD3 UR54, UPT, UPT, UR62, 0x4, URZ ;  /* 0x000000043e367890 */ /* 0x000fe4000fffe0ff */
[----:B------:R-:W-:Y:S01]  /*34e0*/  UIADD3 UR52, UPT, UPT, UR64, 0x6, URZ ;  /* 0x0000000640347890 */ /* 0x000fe2000fffe0ff */
[----:B------:R2:W3:Y:S01]  /*34f0*/  @P0 SYNCS.PHASECHK.TRANS64.TRYWAIT P2, [UR34], R0 ;  /* 0x00000000ff0005a7 */ /* 0x0004e20008041122 */
[----:B------:R-:W-:Y:S02]  /*3500*/  UIADD3 UR50, UPT, UPT, UR62, 0x6, URZ ;  /* 0x000000063e327890 */ /* 0x000fe4000fffe0ff */
        /* <DEDUP_REMOVED lines=9> */
[----:B------:R-:W-:Y:S01]  /*35a0*/  UIADD3 UR12, UPT, UPT, UR12, -0x1, URZ ;  /* 0xffffffff0c0c7890 */ /* 0x000fe2000fffe0ff */
[----:B------:R-:W-:Y:S01]  /*35b0*/  UMOV UR65, 0x40004040 ;  /* 0x4000404000417882 */ /* 0x000fe20000000000 */
[----:B------:R-:W-:Y:S01]  /*35c0*/  UMOV UR63, 0x40004040 ;  /* 0x40004040003f7882 */ /* 0x000fe20000000000 */
[----:B------:R-:W-:Y:S01]  /*35d0*/  UMOV UR61, 0x40004040 ;  /* 0x40004040003d7882 */ /* 0x000fe20000000000 */
[----:B------:R2:W-:Y:S01]  /*35e0*/  UTCHMMA gdesc[UR62], gdesc[UR64], tmem[UR7], tmem[UR32], idesc[UR33], UP4 ;  /* 0x00ff20403e0075ea */ /* 0x0005e2000a000007 */
[----:B------:R-:W-:Y:S01]  /*35f0*/  UPLOP3.LUT UP4, UPT, UPT, UPT, UPT, 0x80, 0x8 ;  /* 0x000000000008789c */ /* 0x000fe20003f8f070 */
[----:B------:R-:W-:Y:S01]  /*3600*/  UMOV UR59, 0x40004040 ;  /* 0x40004040003b7882 */ /* 0x000fe20000000000 */
[----:B------:R-:W-:Y:S01]  /*3610*/  UMOV UR57, 0x40004040 ;  /* 0x4000404000397882 */ /* 0x000fe20000000000 */
[----:B------:R2:W-:Y:S01]  /*3620*/  UTCHMMA gdesc[UR58], gdesc[UR60], tmem[UR7], tmem[UR30], idesc[UR31], UPT ;  /* 0x00ff1e3c3a0075ea */ /* 0x0005e2000b800007 */
        /* <DEDUP_REMOVED lines=14> */
[----:B------:R-:W-:Y:S01]  /*3710*/  UMOV UR35, 0x40004040 ;  /* 0x4000404000237882 */ /* 0x000fe20000000000 */
[----:B------:R2:W-:Y:S01]  /*3720*/  UTCHMMA gdesc[UR38], gdesc[UR40], tmem[UR7], tmem[UR20], idesc[UR21], UPT ;  /* 0x00ff1428260075ea */ /* 0x0005e2000b800007 */
[----:B------:R2:W-:Y:S01]  /*3730*/  UTCHMMA gdesc[UR34], gdesc[UR36], tmem[UR7], tmem[UR18], idesc[UR19], UPT ;  /* 0x00ff1224220075ea */ /* 0x0005e2000b800007 */
[----:B------:R2:W-:Y:S01]  /*3740*/  UTCBAR [UR11], URZ ;  /* 0x000000ff0b0073e9 */ /* 0x0005e200080000ff */
[----:B------:R-:W-:Y:S01]  /*3750*/  UMOV UR17, UR14 ;  /* 0x0000000e00117c82 */ /* 0x000fe20008000000 */
[----:B------:R-:W-:Y:S05]  /*3760*/  BRA.U UP0, `(.L_x_58) ;  /* 0xfffffffd00007547 */ /* 0x000fea000b83ffff */
.L_x_55:
[----:B------:R-:W-:Y:S01]  /*3770*/  UIADD3 UR15, UPT, UPT, UR15, 0x1, URZ ;  /* 0x000000010f0f7890 */ /* 0x000fe2000fffe0ff */
[C---:B------:R-:W-:Y:S01]  /*3780*/  ISETP.NE.AND P0, PT, R10.reuse, 0x2, PT ;  /* 0x000000020a00780c */ /* 0x040fe20003f05270 */
[----:B--2---:R-:W-:Y:S02]  /*3790*/  UIADD3 UR7, UPT, UPT, UR6, 0xb0, URZ ;  /* 0x000000b006077890 */ /* 0x004fe4000fffe0ff */
[----:B------:R-:W-:Y:S01]  /*37a0*/  UISETP.NE.AND UP0, UPT, UR15, 0x4, UPT ;  /* 0x000000040f00788c */ /* 0x000fe2000bf05270 */
[----:B-1----:R-:W-:Y:S02]  /*37b0*/  SEL R0, RZ, 0x1, P0 ;  /* 0x00000001ff007807 */ /* 0x002fe40000000000 */
[----:B------:R-:W-:Y:S01]  /*37c0*/  SEL R10, R10, RZ, P0 ;  /* 0x000000ff0a0a7207 */ /* 0x000fe20000000000 */
[----:B------:R-:W-:Y:S01]  /*37d0*/  USEL UR6, URZ, 0x1, UP0 ;  /* 0x00000001ff067887 */ /* 0x000fe20008000000 */
[----:B------:R-:W-:Y:S01]  /*37e0*/  LOP3.LUT R9, R9, R0, RZ, 0x3c, !PT ;  /* 0x0000000009097212 */ /* 0x000fe200078e3cff */
[----:B------:R-:W-:Y:S01]  /*37f0*/  USEL UR15, UR15, URZ, UP0 ;  /* 0x000000ff0f0f7287 */ /* 0x000fe20008000000 */
[----:B------:R1:W-:Y:S03]  /*3800*/  UTCBAR [UR7], URZ ;  /* 0x000000ff070073e9 */ /* 0x0003e600080000ff */
[----:B------:R-:W-:Y:S01]  /*3810*/  LOP3.LUT R11, R11, UR6, RZ, 0x3c, !PT ;  /* 0x000000060b0b7c12 */ /* 0x000fe2000f8e3cff */
[----:B------:R-:W-:Y:S07]  /*3820*/  @P1 BRA `(.L_x_59) ;  /* 0xfffffff800381947 */ /* 0x000fee000383ffff */
[----:B------:R-:W2:Y:S01]  /*3830*/  S2UR UR4, SR_CgaCtaId ;  /* 0x00000000000479c3 */ /* 0x000ea20000008800 */
[----:B------:R-:W-:Y:S01]  /*3840*/  ELECT P0, URZ, PT ;  /* 0x0000000000ff782f */ /* 0x000fe20003800000 */
[----:B------:R-:W-:Y:S01]  /*3850*/  IMAD.MOV.U32 R0, RZ, RZ, 0x1 ;  /* 0x00000001ff007424 */ /* 0x000fe200078e00ff */
[----:B------:R-:W-:Y:S01]  /*3860*/  UIADD3 UR5, UPT, UPT, UR5, 0xd0, URZ ;  /* 0x000000d005057890 */ /* 0x000fe2000fffe0ff */
[----:B------:R-:W-:Y:S01]  /*3870*/  SHF.L.U32 R3, R11, 0x1f, RZ ;  /* 0x0000001f0b037819 */ /* 0x000fe200000006ff */
[----:B------:R-:W-:-:S03]  /*3880*/  UMOV UR6, 0x40 ;  /* 0x0000004000067882 */ /* 0x000fc60000000000 */
[----:B------:R-:W-:Y:S01]  /*3890*/  UVIRTCOUNT.DEALLOC.SMPOOL 0x80 ;  /* 0x000000800000784c */ /* 0x000fe20000000000 */
[----:B--2---:R-:W-:Y:S02]  /*38a0*/  ULEA UR4, UR4, UR6, 0x18 ;  /* 0x0000000604047291 */ /* 0x004fe4000f8ec0ff */
[----:B------:R-:W-:-:S07]  /*38b0*/  ULEA UR6, UR15, UR5, 0x3 ;  /* 0x000000050f067291 */ /* 0x000fce000f8e18ff */
[----:B------:R2:W-:Y:S02]  /*38c0*/  @P0 STS.U8 [UR4+0x1c], R0 ;  /* 0x00001c00ff000988 */ /* 0x0005e40008000004 */
[----:B------:R-:W4:Y:S02]  /*38d0*/  SYNCS.PHASECHK.TRANS64.TRYWAIT P0, [UR6], R3 ;  /* 0x00000003ff0075a7 */ /* 0x000f240008001106 */
[----:B--2-4-:R-:W-:Y:S05]  /*38e0*/  @!P0 BRA `(.L_x_60) ;  /* 0x0000004c00608947 */ /* 0x014fea0003800000 */
.L_x_151:
[----:B-1----:R-:W-:-:S04]  /*38f0*/  UIADD3 UR7, UPT, UPT, UR15, 0x1, URZ ;  /* 0x000000010f077890 */ /* 0x002fc8000fffe0ff */
[----:B------:R-:W-:-:S04]  /*3900*/  UISETP.NE.AND UP0, UPT, UR7, 0x4, UPT ;  /* 0x000000040700788c */ /* 0x000fc8000bf05270 */
[----:B------:R-:W-:Y:S02]  /*3910*/  USEL UR8, URZ, 0x1, UP0 ;  /* 0x00000001ff087887 */ /* 0x000fe40008000000 */
[----:B------:R-:W-:-:S04]  /*3920*/  USEL UR7, UR7, URZ, UP0 ;  /* 0x000000ff07077287 */ /* 0x000fc80008000000 */
[----:B------:R-:W-:Y:S01]  /*3930*/  ULEA UR6, UR7, UR5, 0x3 ;  /* 0x0000000507067291 */ /* 0x000fe2000f8e18ff */
[----:B------:R-:W-:-:S04]  /*3940*/  LOP3.LUT R2, R11, UR8, RZ, 0x3c, !PT ;  /* 0x000000080b027c12 */ /* 0x000fc8000f8e3cff */
[----:B--2---:R-:W-:-:S04]  /*3950*/  SHF.L.U32 R3, R2, 0x1f, RZ ;  /* 0x0000001f02037819 */ /* 0x004fc800000006ff */
[----:B------:R-:W1:Y:S02]  /*3960*/  SYNCS.PHASECHK.TRANS64.TRYWAIT P0, [UR6], R3 ;  /* 0x00000003ff0075a7 */ /* 0x000e640008001106 */
[----:B-1----:R-:W-:Y:S05]  /*3970*/  @!P0 BRA `(.L_x_61) ;  /* 0x0000004c00548947 */ /* 0x002fea0003800000 */
.L_x_153:
        /* <DEDUP_REMOVED lines=9> */
.L_x_155:
[----:B------:R-:W-:-:S04]  /*3a10*/  UIADD3 UR7, UPT, UPT, UR7, 0x1, URZ ;  /* 0x0000000107077890 */ /* 0x000fc8000fffe0ff */
[----:B------:R-:W-:-:S04]  /*3a20*/  UISETP.NE.AND UP0, UPT, UR7, 0x4, UPT ;  /* 0x000000040700788c */ /* 0x000fc8000bf05270 */
[----:B------:R-:W-:Y:S02]  /*3a30*/  USEL UR6, URZ, 0x1, UP0 ;  /* 0x00000001ff067887 */ /* 0x000fe40008000000 */
[----:B------:R-:W-:-:S04]  /*3a40*/  USEL UR7, UR7, URZ, UP0 ;  /* 0x000000ff07077287 */ /* 0x000fc80008000000 */
[----:B------:R-:W-:Y:S01]  /*3a50*/  ULEA UR7, UR7, UR5, 0x3 ;  /* 0x0000000507077291 */ /* 0x000fe2000f8e18ff */
[----:B-1----:R-:W-:-:S04]  /*3a60*/  LOP3.LUT R3, R2, UR6, RZ, 0x3c, !PT ;  /* 0x0000000602037c12 */ /* 0x002fc8000f8e3cff */
[----:B------:R-:W-:-:S04]  /*3a70*/  SHF.L.U32 R3, R3, 0x1f, RZ ;  /* 0x0000001f03037819 */ /* 0x000fc800000006ff */
[----:B------:R-:W1:Y:S02]  /*3a80*/  SYNCS.PHASECHK.TRANS64.TRYWAIT P0, [UR7], R3 ;  /* 0x00000003ff0075a7 */ /* 0x000e640008001107 */
[----:B-1----:R-:W-:Y:S05]  /*3a90*/  @!P0 BRA `(.L_x_63) ;  /* 0x0000004c003c8947 */ /* 0x002fea0003800000 */
.L_x_157:
[----:B------:R-:W-:Y:S01]  /*3aa0*/  NOP ;  /* 0x0000000000007918 */ /* 0x000fe20000000000 */
[----:B-1----:R-:W1:Y:S01]  /*3ab0*/  LDS R0, [UR4+0x14] ;  /* 0x00001404ff007984 */ /* 0x002e620008000800 */
[----:B------:R-:W-:Y:S01]  /*3ac0*/  ULOP3.LUT UR6, UR16, 0xffff, URZ, 0xc0, !UPT ;  /* 0x0000ffff10067892 */ /* 0x000fe2000f8ec0ff */
[----:B------:R-:W-:Y:S01]  /*3ad0*/  UMOV UR8, 0xffff ;  /* 0x0000ffff00087882 */ /* 0x000fe20000000000 */
[----:B------:R-:W-:Y:S02]  /*3ae0*/  UMOV UR5, 0x1 ;  /* 0x0000000100057882 */ /* 0x000fe40000000000 */
[----:B------:R-:W-:-:S04]  /*3af0*/  USHF.R.U32.HI UR6, URZ, 0x5, UR6 ;  /* 0x00000005ff067899 */ /* 0x000fc80008011606 */
[----:B------:R-:W-:Y:S02]  /*3b00*/  USHF.L.U32 UR8, UR8, UR6, URZ ;  /* 0x0000000608087299 */ /* 0x000fe400080006ff */
[----:B------:R-:W-:-:S04]  /*3b10*/  USHF.L.U32 UR5, UR5, UR6, URZ ;  /* 0x0000000605057299 */ /* 0x000fc800080006ff */
[----:B-1----:R-:W-:-:S04]  /*3b20*/  LOP3.LUT R0, R0, UR8, RZ, 0xc0, !PT ;  /* 0x0000000800007c12 */ /* 0x002fc8000f8ec0ff */
[----:B------:R-:W-:-:S13]  /*3b30*/  ISETP.NE.AND P0, PT, R0, UR8, PT ;  /* 0x0000000800007c0c */ /* 0x000fda000bf05270 */
[----:B------:R-:W-:Y:S05]  /*3b40*/  @P0 BRA `(.L_x_64) ;  /* 0x0000000000580947 */ /* 0x000fea0003800000 */
[----:B------:R-:W1:Y:S02]  /*3b50*/  LDS R0, [UR4+0x18] ;  /* 0x00001804ff007984 */ /* 0x000e640008000800 */
[----:B-1----:R-:W-:-:S04]  /*3b60*/  LOP3.LUT R0, R0, UR5, RZ, 0xc0, !PT ;  /* 0x0000000500007c12 */ /* 0x002fc8000f8ec0ff */
[----:B------:R-:W-:-:S13]  /*3b70*/  ISETP.NE.AND P0, PT, R0, UR5, PT ;  /* 0x0000000500007c0c */ /* 0x000fda000bf05270 */
[----:B------:R-:W-:Y:S05]  /*3b80*/  @P0 BRA `(.L_x_65) ;  /* 0x00000000003c0947 */ /* 0x000fea0003800000 */
[----:B------:R-:W1:Y:S01]  /*3b90*/  S2R R2, SR_LANEID ;  /* 0x0000000000027919 */ /* 0x000e620000000000 */
[----:B------:R-:W-:Y:S01]  /*3ba0*/  ULOP3.LUT UR8, URZ, UR8, URZ, 0x33, !UPT ;  /* 0x00000008ff087292 */ /* 0x000fe2000f8e33ff */
[----:B------:R-:W-:Y:S01]  /*3bb0*/  LOP3.LUT R4, RZ, UR5, RZ, 0x33, !PT ;  /* 0x00000005ff047c12 */ /* 0x000fe2000f8e33ff */
[----:B------:R-:W-:Y:S02]  /*3bc0*/  VOTEU.ANY UR7, UPT, PT ;  /* 0x0000000000077886 */ /* 0x000fe400038e0100 */
[----:B------:R-:W-:Y:S01]  /*3bd0*/  UFLO.U32 UR7, UR7 ;  /* 0x00000007000772bd */ /* 0x000fe200080e0000 */
[----:B------:R-:W2:Y:S01]  /*3be0*/  REDUX UR5, R4 ;  /* 0x00000000040573c4 */ /* 0x000ea20000000000 */
[----:B------:R-:W-:-:S06]  /*3bf0*/  IMAD.U32 R0, RZ, RZ, UR8 ;  /* 0x00000008ff007e24 */ /* 0x000fcc000f8e00ff */
[----:B------:R4:W-:Y:S01]  /*3c00*/  UTCATOMSWS.AND URZ, UR8 ;  /* 0x0000000800ff79e3 */ /* 0x0009e20008000000 */
[----:B------:R-:W3:Y:S01]  /*3c10*/  REDUX UR6, R0 ;  /* 0x00000000000673c4 */ /* 0x000ee20000000000 */
[----:B-1----:R-:W-:Y:S01]  /*3c20*/  ISETP.EQ.U32.AND P0, PT, R2, UR7, PT ;  /* 0x0000000702007c0c */ /* 0x002fe2000bf02070 */
[----:B--2---:R-:W-:Y:S01]  /*3c30*/  IMAD.U32 R2, RZ, RZ, UR5 ;  /* 0x00000005ff027e24 */ /* 0x004fe2000f8e00ff */
[----:B---3--:R-:W-:-:S11]  /*3c40*/  MOV R3, UR6 ;  /* 0x0000000600037c02 */ /* 0x008fd60008000f00 */
[----:B------:R4:W-:Y:S04]  /*3c50*/  @P0 ATOMS.AND RZ, [UR4+0x14], R3 ;  /* 0x00001403ffff098c */ /* 0x0009e8000a800004 */
[----:B------:R4:W-:Y:S01]  /*3c60*/  @P0 ATOMS.AND RZ, [UR4+0x18], R2 ;  /* 0x00001802ffff098c */ /* 0x0009e2000a800004 */
[----:B------:R-:W-:Y:S05]  /*3c70*/  BRA `(.L_x_66) ;  /* 0x0000000000147947 */ /* 0x000fea0003800000 */
.L_x_65:
[----:B------:R-:W-:Y:S02]  /*3c80*/  MOV R2, 0x3ca0 ;  /* 0x00003ca000027802 */ /* 0x000fe40000000f00 */
[----:B---3-5:R-:W-:Y:S05]  /*3c90*/  CALL.REL.NOINC `($__internal_0_$__cuda_sm10x_tcgen05_guardrail_trap_col_being_dealloced_not_returned_by_alloc) ;  /* 0x0000005000247944 */ /* 0x028fea0003c00000 */
[----:B------:R-:W-:Y:S05]  /*3ca0*/  BRA `(.L_x_66) ;  /* 0x0000000000087947 */ /* 0x000fea0003800000 */
.L_x_64:
[----:B------:R-:W-:Y:S02]  /*3cb0*/  MOV R2, 0x3cd0 ;  /* 0x00003cd000027802 */ /* 0x000fe40000000f00 */
[----:B---3-5:R-:W-:Y:S05]  /*3cc0*/  CALL.REL.NOINC `($__internal_2_$__cuda_sm10x_tcgen05_guardrail_trap_unallocated_columns_being_dealloced) ;  /* 0x0000005000307944 */ /* 0x028fea0003c00000 */
.L_x_66:
[----:B------:R-:W-:Y:S01]  /*3cd0*/  NOP ;  /* 0x0000000000007918 */ /* 0x000fe20000000000 */
[----:B----4-:R-:W-:Y:S05]  /*3ce0*/  EXIT ;  /* 0x000000000000794d */ /* 0x010fea0003800000 */
.L_x_48:
[----:B------:R-:W-:-:S09]  /*3cf0*/  UISETP.NE.OR UP2, UPT, UR8, 0x3, !UP2 ;  /* 0x000000030800788c */ /* 0x000fd2000d745670 */
[----:B------:R-:W-:Y:S05]  /*3d00*/  BRA.U UP2, `(.L_x_67) ;  /* 0x0000001102147547 */ /* 0x000fea000b800000 */
[----:B------:R-:W1:Y:S01]  /*3d10*/  LDC R0, c[0x0][0xb30] ;  /* 0x0002cc00ff007b82 */ /* 0x000e620000000800 */
[----:B------:R-:W2:Y:S01]  /*3d20*/  LDCU.64 UR8, c[0x0][0x888] ;  /* 0x00011100ff0877ac */ /* 0x000ea20008000a00 */
[----:B------:R-:W-:Y:S02]  /*3d30*/  HFMA2 R25, -RZ, RZ, 0, 0 ;  /* 0x00000000ff197431 */ /* 0x000fe400000001ff */
[----:B------:R-:W-:Y:S01]  /*3d40*/  IMAD.MOV.U32 R32, RZ, RZ, 0x1 ;  /* 0x00000001ff207424 */ /* 0x000fe200078e00ff */
[----:B------:R-:W-:Y:S01]  /*3d50*/  MOV R23, 0x1000 ;  /* 0x0000100000177802 */ /* 0x000fe20000000f00 */
[----:B------:R-:W4:Y:S01]  /*3d60*/  LDCU.64 UR4, c[0x0][0x890] ;  /* 0x00011200ff0477ac */ /* 0x000f220008000a00 */
[----:B------:R-:W-:Y:S01]  /*3d70*/  IMAD.MOV.U32 R27, RZ, RZ, RZ ;  /* 0x000000ffff1b7224 */ /* 0x000fe200078e00ff */
[----:B------:R-:W3:Y:S01]  /*3d80*/  LDC R19, c[0x0][0x370] ;  /* 0x0000dc00ff137b82 */ /* 0x000ee20000000800 */
[----:B------:R-:W-:Y:S01]  /*3d90*/  UMOV UR7, 0x400 ;  /* 0x0000040000077882 */ /* 0x000fe20000000000 */
[----:B------:R-:W-:-:S02]  /*3da0*/  UPLOP3.LUT UP1, UPT, UPT, UPT, UPT, 0x40, 0x4 ;  /* 0x000000000004789c */ /* 0x000fc40003f2e870 */
[----:B------:R-:W-:-:S04]  /*3db0*/  ULEA UR7, UR37, UR7, 0x18 ;  /* 0x0000000725077291 */ /* 0x000fc8000f8ec0ff */
[----:B------:R-:W3:Y:S01]  /*3dc0*/  LDC R2, c[0x0][0xb0c] ;  /* 0x0002c300ff027b82 */ /* 0x000ee20000000800 */
[----:B------:R-:W-:Y:S02]  /*3dd0*/  UIADD3 UR13, UPT, UPT, UR7, 0x58, URZ ;  /* 0x00000058070d7890 */ /* 0x000fe4000fffe0ff */
[----:B--2---:R-:W-:Y:S02]  /*3de0*/  UISETP.NE.U32.AND UP2, UPT, UR8, URZ, UPT ;  /* 0x000000ff0800728c */ /* 0x004fe4000bf45070 */
[----:B------:R-:W-:Y:S02]  /*3df0*/  UIADD3 UR33, UPT, UPT, UR7, 0x40, URZ ;  /* 0x0000004007217890 */ /* 0x000fe4000fffe0ff */
[----:B----4-:R-:W-:Y:S01]  /*3e00*/  UISETP.NE.U32.AND UP3, UPT, UR4, URZ, UPT ;  /* 0x000000ff0400728c */ /* 0x010fe2000bf65070 */
[----:B------:R-:W2:Y:S01]  /*3e10*/  LDC R18, c[0x0][0xb20] ;  /* 0x0002c800ff127b82 */ /* 0x000ea20000000800 */
[----:B-1----:R-:W-:Y:S01]  /*3e20*/  ISETP.NE.AND P1, PT, R0, 0x1, PT ;  /* 0x000000010000780c */ /* 0x002fe20003f25270 */
[----:B------:R-:W-:-:S02]  /*3e30*/  UISETP.NE.AND.EX UP2, UPT, UR9, URZ, UPT, UP2 ;  /* 0x000000ff0900728c */ /* 0x000fc4000bf45320 */
[----:B------:R-:W-:Y:S02]  /*3e40*/  UIADD3 UR25, UPT, UPT, UR7, 0x48, URZ ;  /* 0x0000004807197890 */ /* 0x000fe4000fffe0ff */
[----:B------:R-:W-:Y:S02]  /*3e50*/  UIADD3 UR17, UPT, UPT, UR7, 0x50, URZ ;  /* 0x0000005007117890 */ /* 0x000fe4000fffe0ff */
[----:B------:R-:W1:Y:S01]  /*3e60*/  LDC.64 R36, c[0x0][0x348] ;  /* 0x0000d200ff247b82 */ /* 0x000e620000000a00 */
[----:B------:R-:W-:Y:S02]  /*3e70*/  UPRMT UR13, UR37, 0x654, UR13 ;  /* 0x00000654250d7896 */ /* 0x000fe4000800000d */
[----:B------:R-:W-:-:S05]  /*3e80*/  UISETP.NE.AND.EX UP3, UPT, UR5, URZ, UPT, UP3 ;  /* 0x000000ff0500728c */ /* 0x000fca000bf65330 */
[----:B------:R-:W4:Y:S08]  /*3e90*/  LDC.64 R16, c[0x0][0xb10] ;  /* 0x0002c400ff107b82 */ /* 0x000f300000000a00 */
[----:B------:R-:W1:Y:S08]  /*3ea0*/  LDC.64 R6, c[0x0][0xb18] ;  /* 0x0002c600ff067b82 */ /* 0x000e700000000a00 */
[----:B------:R-:W1:Y:S08]  /*3eb0*/  LDC.64 R4, c[0x0][0xb28] ;  /* 0x0002ca00ff047b82 */ /* 0x000e700000000a00 */
[----:B--23--:R-:W1:Y:S02]  /*3ec0*/  LDC R22, c[0x0][0x374] ;  /* 0x0000dd00ff167b82 */ /* 0x00ce640000000800 */
.L_x_78:
[----:B------:R-:W-:Y:S02]  /*3ed0*/  LEA R0, R27, UR7, 0x3 ;  /* 0x000000071b007c11 */ /* 0x000fe4000f8e18ff */
[----:B------:R-:W-:Y:S02]  /*3ee0*/  SHF.L.U32 R3, R25, 0x1f, RZ ;  /* 0x0000001f19037819 */ /* 0x000fe400000006ff */
[----:B------:R-:W-:Y:S02]  /*3ef0*/  LEA R28, R27, UR7, 0x4 ;  /* 0x000000071b1c7c11 */ /* 0x000fe4000f8e20ff */
[----:B--2---:R-:W2:Y:S02]  /*3f00*/  SYNCS.PHASECHK.TRANS64.TRYWAIT P0, [R0+URZ+0x90], R3 ;  /* 0x00009003000075a7 */ /* 0x004ea400080011ff */
[----:B--2---:R-:W-:Y:S05]  /*3f10*/  @!P0 BRA `(.L_x_68) ;  /* 0x0000004800348947 */ /* 0x004fea0003800000 */
.L_x_158:
[----:B------:R-:W-:Y:S01]  /*3f20*/  ISETP.GE.AND P0, PT, R26, 0x1, PT ;  /* 0x000000011a00780c */ /* 0x000fe20003f06270 */
[----:B------:R-:W3:Y:S01]  /*3f30*/  LDS.128 R28, [R28+0x120] ;  /* 0x000120001c1c7984 */ /* 0x000ee20000000c00 */
[----:B--2---:R-:W-:Y:S01]  /*3f40*/  VIADD R0, R0, 0xa0 ;  /* 0x000000a000007836 */ /* 0x004fe20000000000 */
[----:B------:R-:W-:Y:S01]  /*3f50*/  @!PT LDS RZ, [RZ] ;  /* 0x00000000fffff984 */ /* 0x000fe20000000800 */
[----:B------:R-:W-:Y:S01]  /*3f60*/  @!PT LDS RZ, [RZ] ;  /* 0x00000000fffff984 */ /* 0x000fe20000000800 */
[----:B------:R-:W-:Y:S01]  /*3f70*/  @!PT LDS RZ, [RZ] ;  /* 0x00000000fffff984 */ /* 0x000fe20000000800 */
[----:B------:R-:W-:Y:S01]  /*3f80*/  @!PT LDS RZ, [RZ] ;  /* 0x00000000fffff984 */ /* 0x000fe20000000800 */
[----:B------:R2:W-:Y:S06]  /*3f90*/  MEMBAR.ALL.CTA ;  /* 0x0000000000007992 */ /* 0x0005ec0000008000 */
[----:B--2---:R-:W2:Y:S01]  /*3fa0*/  FENCE.VIEW.ASYNC.S ;  /* 0x00000000000073c6 */ /* 0x004ea20000000000 */
[----:B------:R-:W-:Y:S04]  /*3fb0*/  PRMT R0, RZ, 0x654, R0 ;  /* 0x00000654ff007816 */ /* 0x000fe80000000000 */
[----:B--2---:R2:W-:Y:S01]  /*3fc0*/  SYNCS.ARRIVE.TRANS64.RED.A1T0 RZ, [R0+URZ], RZ ;  /* 0x000000ff00ff79a7 */ /* 0x0045e200081004ff */
[----:B---3--:R-:W-:Y:S11]  /*3fd0*/  LOP3.LUT P3, RZ, R30, 0x1, RZ, 0xc0, !PT ;  /* 0x000000011eff7812 */ /* 0x008ff6000786c0ff */
[----:B------:R-:W-:Y:S02]  /*3fe0*/  @!UPT UIADD3 URZ, UPT, UPT, URZ, URZ, URZ ;  /* 0x000000fffffff290 */ /* 0x000fe4000fffe0ff */
[----:B------:R-:W-:Y:S02]  /*3ff0*/  @P3 MOV R13, R28 ;  /* 0x0000001c000d3202 */ /* 0x000fe40000000f00 */
[----:B------:R-:W-:Y:S01]  /*4000*/  @P3 LOP3.LUT R8, R29, 0xffff, RZ, 0xc0, !PT ;  /* 0x0000ffff1d083812 */ /* 0x000fe200078ec0ff */
[----:B--2---:R-:W-:Y:S06]  /*4010*/  @!P0 BRA `(.L_x_69) ;  /* 0x0000000000a48947 */ /* 0x004fec0003800000 */
[----:B-1---5:R-:W-:Y:S01]  /*4020*/  IMAD.HI.U32 R33, R22, R7, RZ ;  /* 0x0000000716217227 */ /* 0x022fe200078e00ff */
[----:B------:R-:W-:Y:S02]  /*4030*/  ISETP.NE.AND P0, PT, R6, 0x1, PT ;  /* 0x000000010600780c */ /* 0x000fe40003f05270 */
[----:B------:R-:W-:Y:S01]  /*4040*/  ISETP.NE.AND P2, PT, R26, 0x1, PT ;  /* 0x000000011a00780c */ /* 0x000fe20003f45270 */
[----:B----4-:R-:W-:Y:S01]  /*4050*/  IMAD.HI.U32 R34, R19, R16, RZ ;  /* 0x0000001013227227 */ /* 0x010fe200078e00ff */
[----:B------:R-:W-:Y:S02]  /*4060*/  SHF.R.U32.HI R33, RZ, R18, R33 ;  /* 0x00000012ff217219 */ /* 0x000fe40000011621 */
[----:B------:R-:W-:Y:S01]  /*4070*/  ISETP.NE.AND P4, PT, R2, 0x1, PT ;  /* 0x000000010200780c */ /* 0x000fe20003f85270 */
[----:B------:R-:W-:Y:S01]  /*4080*/  IMAD.HI.U32 R38, R13, R16, RZ ;  /* 0x000000100d267227 */ /* 0x000fe200078e00ff */
[----:B------:R-:W-:Y:S02]  /*4090*/  SHF.R.U32.HI R34, RZ, R17, R34 ;  /* 0x00000011ff227219 */ /* 0x000fe40000011622 */
[----:B------:R-:W-:Y:S01]  /*40a0*/  SEL R3, R22, R33, !P0 ;  /* 0x0000002116037207 */ /* 0x000fe20004000000 */
[C---:B------:R-:W-:Y:S01]  /*40b0*/  IMAD.HI.U32 R33, R8.reuse, R7, RZ ;  /* 0x0000000708217227 */ /* 0x040fe200078e00ff */
[----:B------:R-:W-:Y:S02]  /*40c0*/  SEL R11, R19, R34, !P4 ;  /* 0x00000022130b7207 */ /* 0x000fe40006000000 */
[----:B------:R-:W-:Y:S01]  /*40d0*/  SHF.R.U32.HI R38, RZ, R17, R38 ;  /* 0x00000011ff267219 */ /* 0x000fe20000011626 */
[----:B------:R-:W-:Y:S01]  /*40e0*/  IMAD.HI.U32 R40, R3, R4, RZ ;  /* 0x0000000403287227 */ /* 0x000fe200078e00ff */
[----:B------:R-:W-:Y:S03]  /*40f0*/  SHF.R.U32.HI R33, RZ, R18, R33 ;  /* 0x00000012ff217219 */ /* 0x000fe60000011621 */
[----:B------:R-:W-:Y:S01]  /*4100*/  IMAD.HI.U32 R34, R11, R4, RZ ;  /* 0x000000040b227227 */ /* 0x000fe200078e00ff */
[----:B------:R-:W-:Y:S02]  /*4110*/  @P2 SHF.R.U32.HI R3, RZ, R5, R40 ;  /* 0x00000005ff032219 */ /* 0x000fe40000011628 */
[----:B------:R-:W-:Y:S02]  /*4120*/  SEL R9, R8, R33, !P0 ;  /* 0x0000002108097207 */ /* 0x000fe40004000000 */
[----:B------:R-:W-:Y:S01]  /*4130*/  @P2 SHF.R.U32.HI R11, RZ, R5, R34 ;  /* 0x00000005ff0b2219 */ /* 0x000fe20000011622 */
[C---:B------:R-:W-:Y:S01]  /*4140*/  IMAD R10, R26.reuse, R3, RZ ;  /* 0x000000031a0a7224 */ /* 0x040fe200078e02ff */
[----:B------:R-:W-:Y:S01]  /*4150*/  SEL R3, R13, R38, !P4 ;  /* 0x000000260d037207 */ /* 0x000fe20006000000 */
[C---:B------:R-:W-:Y:S03]  /*4160*/  IMAD.HI.U32 R14, R9.reuse, R4, RZ ;  /* 0x00000004090e7227 */ /* 0x040fe600078e00ff */
[----:B------:R-:W-:Y:S01]  /*4170*/  ISETP.GE.AND P0, PT, R9, R10, PT ;  /* 0x0000000a0900720c */ /* 0x000fe20003f06270 */
[C---:B------:R-:W-:Y:S01]  /*4180*/  IMAD R12, R26.reuse, R11, RZ ;  /* 0x0000000b1a0c7224 */ /* 0x040fe200078e02ff */
[-C--:B------:R-:W-:Y:S04]  /*4190*/  SHF.R.U32.HI R14, RZ, R5.reuse, R14 ;  /* 0x00000005ff0e7219 */ /* 0x080fe8000001160e */
[----:B------:R-:W-:Y:S02]  /*41a0*/  ISETP.GE.OR P0, PT, R3, R12, P0 ;  /* 0x0000000c0300720c */ /* 0x000fe40000706670 */
[----:B------:R-:W-:Y:S05]  /*41b0*/  SEL R15, R9, R14, !P2 ;  /* 0x0000000e090f7207 */ /* 0x000fea0005000000 */
[----:B------:R-:W-:Y:S04]  /*41c0*/  IMAD.MOV R14, RZ, RZ, -R15 ;  /* 0x000000ffff0e7224 */ /* 0x000fe800078e0a0f */
[----:B------:R-:W-:Y:S02]  /*41d0*/  IMAD R14, R26, R14, R9 ;  /* 0x0000000e1a0e7224 */ /* 0x000fe400078e0209 */
[C---:B------:R-:W-:Y:S05]  /*41e0*/  @!P0 IMAD.HI.U32 R10, R3.reuse, R4, RZ ;  /* 0x00000004030a8227 */ /* 0x040fea00078e00ff */
[----:B------:R-:W-:Y:S04]  /*41f0*/  @!P0 SHF.R.U32.HI R10, RZ, R5, R10 ;  /* 0x00000005ff0a8219 */ /* 0x000fe8000001160a */
[----:B------:R-:W-:Y:S01]  /*4200*/  @!P0 SEL R0, R3, R10, !P2 ;  /* 0x0000000a03008207 */ /* 0x000fe20005000000 */
[----:B------:R-:W-:Y:S03]  /*4210*/  IMAD.MOV R10, RZ, RZ, -R3 ;  /* 0x000000ffff0a7224 */ /* 0x000fe600078e0a03 */
[----:B------:R-:W-:Y:S01]  /*4220*/  @!P0 IADD3 R15, PT, PT, R15, -R0, RZ ;  /* 0x800000000f0f8210 */ /* 0x000fe20007ffe0ff */
[----:B------:R-:W-:Y:S01]  /*4230*/  @!P0 IMAD R0, R11, R14, R0 ;  /* 0x0000000e0b008224 */ /* 0x000fe200078e0200 */
[----:B------:R-:W-:Y:S01]  /*4240*/  IADD3 R11, PT, PT, -R9, RZ, RZ ;  /* 0x000000ff090b7210 */ /* 0x000fe20007ffe1ff */
[----:B------:R-:W-:Y:S02]  /*4250*/  IMAD R13, R2, R10, R13 ;  /* 0x0000000a020d7224 */ /* 0x000fe400078e020d */
[----:B------:R-:W-:Y:S02]  /*4260*/  @!P0 IMAD R9, R15, R26, R3 ;  /* 0x0000001a0f098224 */ /* 0x000fe400078e0203 */
[----:B------:R-:W-:Y:S02]  /*4270*/  @!P0 IMAD.MOV.U32 R3, RZ, RZ, R0 ;  /* 0x000000ffff038224 */ /* 0x000fe400078e0000 */
[----:B------:R-:W-:Y:S02]  /*4280*/  IMAD R8, R6, R11, R8 ;  /* 0x0000000b06087224 */ /* 0x000fe400078e0208 */
[----:B------:R-:W-:Y:S02]  /*4290*/  IMAD R13, R3, R2, R13 ;  /* 0x00000002030d7224 */ /* 0x000fe400078e020d */
[----:B------:R-:W-:Y:S02]  /*42a0*/  IMAD R8, R9, R6, R8 ;  /* 0x0000000609087224 */ /* 0x000fe400078e0208 */
.L_x_69:
[----:B------:R-:W-:Y:S05]  /*42b0*/  BRA.U UP1, `(.L_x_70) ;  /* 0x0000000101107547 */ /* 0x000fea000b800000 */
[----:B------:R-:W-:Y:S04]  /*42c0*/  MOV R0, UR6 ;  /* 0x0000000600007c02 */ /* 0x000fe80008000f00 */
[----:B------:R-:W-:Y:S04]  /*42d0*/  SHF.L.U32 R3, R0, 0x1f, RZ ;  /* 0x0000001f00037819 */ /* 0x000fe800000006ff */
[----:B------:R-:W2:Y:S02]  /*42e0*/  SYNCS.PHASECHK.TRANS64.TRYWAIT P0, [UR7+0x88], R3 ;  /* 0x00008803ff0075a7 */ /* 0x000ea40008001107 */
[----:B--2---:R-:W-:Y:S05]  /*42f0*/  @!P0 BRA `(.L_x_71) ;  /* 0x0000004400508947 */ /* 0x004fea0003800000 */
.L_x_70:
[----:B------:R-:W-:Y:S02]  /*4300*/  R2UR UR35, R21 ;  /* 0x00000000152372ca */ /* 0x000fe400000e0000 */
[----:B------:R-:W-:Y:S02]  /*4310*/  R2UR UR34, R20 ;  /* 0x00000000142272ca */ /* 0x000fe400000e0000 */
[----:B------:R-:W-:Y:S02]  /*4320*/  ISETP.NE.U32.AND P2, PT, RZ, UR4, PT ;  /* 0x00000004ff007c0c */ /* 0x000fe4000bf45070 */
[----:B------:R-:W-:Y:S02]  /*4330*/  SHF.L.U32 R12, R32, 0x1f, RZ ;  /* 0x0000001f200c7819 */ /* 0x000fe400000006ff */
[----:B------:R-:W-:Y:S05]  /*4340*/  ISETP.NE.AND.EX P2, PT, RZ, UR5, PT, P2 ;  /* 0x00000005ff007c0c */ /* 0x000fea000bf45320 */
[----:B------:R-:W-:Y:S02]  /*4350*/  USHF.L.U32 UR35, UR35, 0x6, URZ ;  /* 0x0000000623237899 */ /* 0x000fe400080006ff */
[----:B------:R-:W-:Y:S01]  /*4360*/  USHF.L.U32 UR34, UR34, 0x7, URZ ;  /* 0x0000000722227899 */ /* 0x000fe200080006ff */
[----:B------:R-:W-:Y:S11]  /*4370*/  BRA.U !UP3, `(.L_x_72) ;  /* 0x000000010b347547 */ /* 0x000ff6000b800000 */
[----:B------:R-:W-:Y:S01]  /*4380*/  UPLOP3.LUT UP0, UPT, UPT, UPT, UP2, 0x80, 0x8 ;  /* 0x000000000008789c */ /* 0x000fe20003f0f020 */
[----:B--2---:R-:W-:Y:S02]  /*4390*/  HFMA2 R0, -RZ, RZ, 0, 5.9604644775390625e-08 ;  /* 0x00000001ff007431 */ /* 0x004fe400000001ff */
[----:B------:R-:W-:Y:S03]  /*43a0*/  IMAD.MOV.U32 R59, RZ, RZ, 0x1 ;  /* 0x00000001ff3b7424 */ /* 0x000fe600078e00ff */
[----:B------:R-:W-:Y:S05]  /*43b0*/  PLOP3.LUT P0, PT, PT, PT, UP0, 0x80, 0x8 ;  /* 0x000000000008781c */ /* 0x000fea0003f0f008 */
[----:B------:R-:W2:Y:S01]  /*43c0*/  @UP0 LDCU.64 UR10, c[0x0][0x888] ;  /* 0x00011100ff0a07ac */ /* 0x000ea20008000a00 */
[----:B------:R-:W-:Y:S07]  /*43d0*/  @UP0 UIMAD UR8, UR36, UR4, URZ ;  /* 0x00000004240802a4 */ /* 0x000fee000f8e02ff */
[----:B------:R-:W-:Y:S01]  /*43e0*/  @!P0 PRMT R59, R0, 0x7610, R59 ;  /* 0x00007610003b8816 */ /* 0x000fe2000000003b */
[----:B--2---:R-:W-:Y:S03]  /*43f0*/  @UP0 UIMAD.WIDE UR10, UR8, 0x4, UR10 ;  /* 0x00000004080a08a5 */ /* 0x004fe6000f8e020a */
[----:B------:R-:W2:Y:S03]  /*4400*/  @!UP0 LDCU UR8, c[0x0][0x880] ;  /* 0x00011000ff0887ac */ /* 0x000ea60008000800 */
[----:B------:R-:W-:Y:S01]  /*4410*/  IMAD.U32 R10, RZ, RZ, UR10 ;  /* 0x0000000aff0a7e24 */ /* 0x000fe2000f8e00ff */
[----:B------:R-:W-:Y:S05]  /*4420*/  MOV R11, UR11 ;  /* 0x0000000b000b7c02 */ /* 0x000fea0008000f00 */
[----:B-----5:R3:W5:Y:S02]  /*4430*/  @P0 LDG.E R35, desc[UR46][R10.64] ;  /* 0x0000002e0a230981 */ /* 0x020764000c1e1900 */
[----:B--23--:R-:W-:Y:S07]  /*4440*/  @!P0 IMAD.U32 R35, RZ, RZ, UR8 ;  /* 0x00000008ff238e24 */ /* 0x00cfee000f8e00ff */
.L_x_72:
[----:B-----5:R-:W-:Y:S01]  /*4450*/  @!P2 FSETP.EQ.AND P0, PT, R35, RZ, PT ;  /* 0x000000ff2300a20b */ /* 0x020fe20003f02000 */
[----:B------:R-:W-:Y:S01]  /*4460*/  @!UPT UIADD3 URZ, UPT, UPT, URZ, URZ, URZ ;  /* 0x000000fffffff290 */ /* 0x000fe2000fffe0ff */
[----:B------:R-:W-:Y:S11]  /*4470*/  @!P2 BRA `(.L_x_73) ;  /* 0x000000000014a947 */ /* 0x000ff60003800000 */
[----:B------:R-:W-:Y:S02]  /*4480*/  LOP3.LUT P2, RZ, R59, 0xff, RZ, 0xc0, !PT ;  /* 0x000000ff3bff7812 */ /* 0x000fe4000784c0ff */
[----:B------:R-:W-:Y:S04]  /*4490*/  PLOP3.LUT P0, PT, PT, PT, UP0, 0x80, 0x8 ;  /* 0x000000000008781c */ /* 0x000fe80003f0f008 */
[----:B------:R-:W-:Y:S07]  /*44a0*/  PLOP3.LUT P0, PT, P0, PT, PT, 0x8, 0x80 ;  /* 0x000000000080781c */ /* 0x000fee000070e170 */
[----:B------:R-:W-:Y:S11]  /*44b0*/  @P2 FSETP.EQ.AND P0, PT, R35, RZ, PT ;  /* 0x000000ff2300220b */ /* 0x000ff60003f02000 */
[----:B------:R-:W-:Y:S02]  /*44c0*/  @!UPT UIADD3 URZ, UPT, UPT, URZ, URZ, URZ ;  /* 0x000000fffffff290 */ /* 0x000fe4000fffe0ff */
.L_x_73:
[----:B------:R-:W3:Y:S01]  /*44d0*/  SYNCS.PHASECHK.TRANS64.TRYWAIT P2, [UR7+0x60], R12 ;  /* 0x0000600cff0075a7 */ /* 0x000ee20008041107 */
[----:B------:R-:W-:Y:S04]  /*44e0*/  ELECT P4, URZ, PT ;  /* 0x0000000000ff782f */ /* 0x000fe80003880000 */
[----:B------:R-:W-:Y:S11]  /*44f0*/  PLOP3.LUT P4, PT, P0, P4, PT, 0xf2, 0x2f ;  /* 0x00000000002f781c */ /* 0x000ff60000789e72 */
[----:B------:R-:W-:Y:S02]  /*4500*/  @!UPT UIADD3 URZ, UPT, UPT, URZ, URZ, URZ ;  /* 0x000000fffffff290 */ /* 0x000fe4000fffe0ff */
[----:B-1----:R-:W-:Y:S05]  /*4510*/  @!P4 IADD3 R9, P0, PT, R36, 0x580, RZ ;  /* 0x000005802409c810 */ /* 0x002fea0007f1e0ff */
[----:B--2---:R-:W-:Y:S01]  /*4520*/  @!P4 IMAD.X R0, RZ, RZ, R37, P0 ;  /* 0x000000ffff00c224 */ /* 0x004fe200000e0625 */
[----:B---3--:R-:W-:Y:S07]  /*4530*/  @!P2 BRA `(.L_x_74) ;  /* 0x0000004000d8a947 */ /* 0x008fee0003800000 */
.L_x_161:
[----:B------:R-:W-:Y:S01]  /*4540*/  @!P4 R2UR UR8, R0 ;  /* 0x000000000008c2ca */ /* 0x000fe200000e0000 */
[----:B------:R-:W-:Y:S01]  /*4550*/  VOTEU.ALL UP1, P4 ;  /* 0x0000000000ff7886 */ /* 0x000fe20002020000 */
[----:B------:R-:W-:Y:S01]  /*4560*/  @!P4 R2UR UR9, R9 ;  /* 0x000000000909c2ca */ /* 0x000fe200000e0000 */
[----:B------:R-:W-:Y:S01]  /*4570*/  @!P4 IMAD.MOV.U32 R0, RZ, RZ, 0x1000 ;  /* 0x00001000ff00c424 */ /* 0x000fe200078e00ff */
[----:B------:R-:W-:Y:S01]  /*4580*/  UMOV UR10, 0x0 ;  /* 0x00000000000a7882 */ /* 0x000fe20000000000 */
[----:B------:R-:W-:Y:S01]  /*4590*/  UMOV UR11, 0x10000000 ;  /* 0x10000000000b7882 */ /* 0x000fe20000000000 */
[----:B------:R-:W-:Y:S01]  /*45a0*/  @!UP1 UIADD3 UR32, UPT, UPT, UR7, 0x200, URZ ;  /* 0x0000020007209890 */ /* 0x000fe2000fffe0ff */
[----:B------:R-:W-:Y:S01]  /*45b0*/  @!P4 IADD3 R9, P0, PT, R36, 0x580, RZ ;  /* 0x000005802409c810 */ /* 0x000fe20007f1e0ff */
[----:B------:R-:W-:Y:S05]  /*45c0*/  VOTEU.ALL UP1, P4 ;  /* 0x0000000000ff7886 */ /* 0x000fea0002020000 */
[----:B------:R-:W-:Y:S01]  /*45d0*/  IMAD.U32 R11, RZ, RZ, UR8 ;  /* 0x00000008ff0b7e24 */ /* 0x000fe2000f8e00ff */
[----:B------:R-:W-:Y:S01]  /*45e0*/  UPRMT UR8, UR37, 0x654, UR33 ;  /* 0x0000065425087896 */ /* 0x000fe20008000021 */
[----:B------:R-:W-:Y:S03]  /*45f0*/  IMAD.U32 R10, RZ, RZ, UR9 ;  /* 0x00000009ff0a7e24 */ /* 0x000fe6000f8e00ff */
[----:B------:R-:W-:Y:S02]  /*4600*/  @!P4 R2UR UR15, R11 ;  /* 0x000000000b0fc2ca */ /* 0x000fe400000e0000 */
[----:B------:R-:W-:Y:S11]  /*4610*/  @!P4 R2UR UR14, R10 ;  /* 0x000000000a0ec2ca */ /* 0x000ff600000e0000 */
[----:B------:R-:W-:Y:S02]  /*4620*/  @!UPT UIADD3 URZ, UPT, UPT, URZ, URZ, URZ ;  /* 0x000000fffffff290 */ /* 0x000fe4000fffe0ff */
[----:B------:R2:W-:Y:S01]  /*4630*/  @!UP1 UTMALDG.3D [UR32], [UR14], desc[UR10] ;  /* 0x00000a200e0095b4 */ /* 0x0005e20008011000 */
[----:B------:R3:W-:Y:S01]  /*4640*/  @!P4 SYNCS.ARRIVE.TRANS64.RED.A0TR RZ, [UR7+0x40], R0 ;  /* 0x00004000ffffc9a7 */ /* 0x0007e20008300407 */
[----:B------:R-:W-:Y:S01]  /*4650*/  SYNCS.ARRIVE.TRANS64.RED.A1T0 RZ, [UR8], RZ ;  /* 0x000000ffffff79a7 */ /* 0x000fe20008100408 */
[----:B---3--:R-:W-:Y:S01]  /*4660*/  @!P4 IMAD.X R0, RZ, RZ, R37, P0 ;  /* 0x000000ffff00c224 */ /* 0x008fe200000e0625 */
[----:B------:R-:W3:Y:S02]  /*4670*/  SYNCS.PHASECHK.TRANS64.TRYWAIT P2, [UR7+0x68], R12 ;  /* 0x0000680cff0075a7 */ /* 0x000ee40008041107 */
[----:B--23--:R-:W-:Y:S05]  /*4680*/  @!P2 BRA `(.L_x_75) ;  /* 0x00000040009ca947 */ /* 0x00cfea0003800000 */
.L_x_163:
        /* <DEDUP_REMOVED lines=8> */
[----:B------:R-:W-:Y:S01]  /*4710*/  @!UP1 UIADD3 UR24, UPT, UPT, UR7, 0x1200, URZ ;  /* 0x0000120007189890 */ /* 0x000fe2000fffe0ff */
[----:B------:R-:W-:Y:S01]  /*4720*/  VOTEU.ALL UP1, P4 ;  /* 0x0000000000ff7886 */ /* 0x000fe20002020000 */
[----:B------:R-:W-:Y:S01]  /*4730*/  UMOV UR27, UR35 ;  /* 0x00000023001b7c82 */ /* 0x000fe20008000000 */
[----:B------:R-:W-:Y:S02]  /*4740*/  UMOV UR28, UR36 ;  /* 0x00000024001c7c82 */ /* 0x000fe40008000000 */
[----:B------:R-:W-:Y:S01]  /*4750*/  IMAD.U32 R11, RZ, RZ, UR8 ;  /* 0x00000008ff0b7e24 */ /* 0x000fe2000f8e00ff */
[----:B------:R-:W-:Y:S01]  /*4760*/  UPRMT UR8, UR37, 0x654, UR25 ;  /* 0x0000065425087896 */ /* 0x000fe20008000019 */
[----:B------:R-:W-:Y:S02]  /*4770*/  IMAD.U32 R10, RZ, RZ, UR9 ;  /* 0x00000009ff0a7e24 */ /* 0x000fe4000f8e00ff */
[----:B------:R-:W-:Y:S01]  /*4780*/  @!P4 IMAD.X R20, RZ, RZ, R37, P0 ;  /* 0x000000ffff14c224 */ /* 0x000fe200000e0625 */
[----:B------:R-:W-:Y:S02]  /*4790*/  @!P4 R2UR UR15, R11 ;  /* 0x000000000b0fc2ca */ /* 0x000fe400000e0000 */
[----:B------:R-:W-:Y:S11]  /*47a0*/  @!P4 R2UR UR14, R10 ;  /* 0x000000000a0ec2ca */ /* 0x000ff600000e0000 */
[----:B------:R-:W-:Y:S02]  /*47b0*/  @!UPT UIADD3 URZ, UPT, UPT, URZ, URZ, URZ ;  /* 0x000000fffffff290 */ /* 0x000fe4000fffe0ff */
[----:B------:R2:W-:Y:S01]  /*47c0*/  @!UP1 UTMALDG.3D [UR24], [UR14], desc[UR10] ;  /* 0x00000a180e0095b4 */ /* 0x0005e20008011000 */
[----:B------:R2:W-:Y:S01]  /*47d0*/  @!P4 SYNCS.ARRIVE.TRANS64.RED.A0TR RZ, [UR7+0x48], R0 ;  /* 0x00004800ffffc9a7 */ /* 0x0005e20008300407 */
[----:B------:R-:W-:Y:S01]  /*47e0*/  SYNCS.ARRIVE.TRANS64.RED.A1T0 RZ, [UR8], RZ ;  /* 0x000000ffffff79a7 */ /* 0x000fe20008100408 */
[----:B------:R-:W3:Y:S02]  /*47f0*/  SYNCS.PHASECHK.TRANS64.TRYWAIT P2, [UR7+0x70], R12 ;  /* 0x0000700cff0075a7 */ /* 0x000ee40008041107 */
[----:B--23--:R-:W-:Y:S05]  /*4800*/  @!P2 BRA `(.L_x_76) ;  /* 0x000000400054a947 */ /* 0x00cfea0003800000 */
.L_x_165:
[----:B------:R-:W2:Y:S01]  /*4810*/  LDC.64 R14, c[0x0][0xb10] ;  /* 0x0002c400ff0e7b82 */ /* 0x000ea20000000a00 */
[----:B------:R-:W-:Y:S01]  /*4820*/  @!P4 R2UR UR8, R20 ;  /* 0x000000001408c2ca */ /* 0x000fe200000e0000 */
[----:B------:R-:W-:Y:S01]  /*4830*/  VOTEU.ALL UP1, P4 ;  /* 0x0000000000ff7886 */ /* 0x000fe20002020000 */
[----:B------:R-:W-:Y:S01]  /*4840*/  @!P4 R2UR UR9, R21 ;  /* 0x000000001509c2ca */ /* 0x000fe200000e0000 */
[----:B------:R-:W-:Y:S01]  /*4850*/  UMOV UR10, 0x0 ;  /* 0x00000000000a7882 */ /* 0x000fe20000000000 */
[----:B------:R-:W-:Y:S03]  /*4860*/  UMOV UR11, 0x10000000 ;  /* 0x10000000000b7882 */ /* 0x000fe60000000000 */
[----:B------:R-:W3:Y:S01]  /*4870*/  LDC.64 R10, c[0x0][0xb18] ;  /* 0x0002c600ff0a7b82 */ /* 0x000ee20000000a00 */
[----:B------:R-:W-:Y:S01]  /*4880*/  @!UP1 UIADD3 UR18, UPT, UPT, UR34, 0x40, URZ ;  /* 0x0000004022129890 */ /* 0x000fe2000fffe0ff */
[----:B------:R-:W-:Y:S01]  /*4890*/  @P3 SHF.R.U32.HI R24, RZ, 0x10, R29 ;  /* 0x00000010ff183819 */ /* 0x000fe2000001161d */
[----:B------:R-:W-:Y:S01]  /*48a0*/  @!UP1 UIADD3 UR16, UPT, UPT, UR7, 0x2200, URZ ;  /* 0x0000220007109890 */ /* 0x000fe2000fffe0ff */
[----:B------:R-:W-:Y:S01]  /*48b0*/  VIADD R27, R27, 0x1 ;  /* 0x000000011b1b7836 */ /* 0x000fe20000000000 */
[----:B------:R-:W-:Y:S03]  /*48c0*/  VOTEU.ALL UP1, P4 ;  /* 0x0000000000ff7886 */ /* 0x000fe60002020000 */
[----:B------:R-:W5:Y:S01]  /*48d0*/  @!P1 LDC R0, c[0x0][0xb20] ;  /* 0x0002c800ff009b82 */ /* 0x000f620000000800 */
[----:B------:R-:W-:Y:S01]  /*48e0*/  UMOV UR19, UR35 ;  /* 0x0000002300137c82 */ /* 0x000fe20008000000 */
[----:B------:R-:W-:Y:S01]  /*48f0*/  IMAD.U32 R21, RZ, RZ, UR8 ;  /* 0x00000008ff157e24 */ /* 0x000fe2000f8e00ff */
[----:B------:R-:W-:Y:S05]  /*4900*/  UMOV UR20, UR36 ;  /* 0x0000002400147c82 */ /* 0x000fea0008000000 */
[----:B-1----:R-:W1:Y:S01]  /*4910*/  @!P1 LDC R3, c[0x0][0xb0c] ;  /* 0x0002c300ff039b82 */ /* 0x002e620000000800 */
[----:B------:R-:W-:Y:S01]  /*4920*/  IMAD.U32 R20, RZ, RZ, UR9 ;  /* 0x00000009ff147e24 */ /* 0x000fe2000f8e00ff */
[----:B------:R-:W-:Y:S01]  /*4930*/  UPRMT UR8, UR37, 0x654, UR17 ;  /* 0x0000065425087896 */ /* 0x000fe20008000011 */
[----:B------:R-:W-:Y:S03]  /*4940*/  @!P4 R2UR UR15, R21 ;  /* 0x00000000150fc2ca */ /* 0x000fe600000e0000 */
[----:B------:R-:W-:Y:S01]  /*4950*/  @!P4 R2UR UR14, R20 ;  /* 0x00000000140ec2ca */ /* 0x000fe200000e0000 */
[----:B------:R-:W-:Y:S11]  /*4960*/  @!P4 IMAD.MOV.U32 R20, RZ, RZ, 0x1000 ;  /* 0x00001000ff14c424 */ /* 0x000ff600078e00ff */
[----:B------:R-:W-:Y:S01]  /*4970*/  @!UPT UIADD3 URZ, UPT, UPT, URZ, URZ, URZ ;  /* 0x000000fffffff290 */ /* 0x000fe2000fffe0ff */
[----:B------:R1:W-:Y:S01]  /*4980*/  @!UP1 UTMALDG.3D [UR16], [UR14], desc[UR10] ;  /* 0x00000a100e0095b4 */ /* 0x0003e20008011000 */
[----:B------:R1:W-:Y:S02]  /*4990*/  @!P4 SYNCS.ARRIVE.TRANS64.RED.A0TR RZ, [UR7+0x50], R20 ;  /* 0x00005014ffffc9a7 */ /* 0x0003e40008300407 */
[----:B-1----:R-:W-:Y:S01]  /*49a0*/  @!P1 ISETP.NE.AND P2, PT, R3, 0x1, PT ;  /* 0x000000010300980c */ /* 0x002fe20003f45270 */
[C---:B--2---:R-:W-:Y:S01]  /*49b0*/  @!P1 IMAD.HI.U32 R14, R13.reuse, R14, RZ ;  /* 0x0000000e0d0e9227 */ /* 0x044fe200078e00ff */
[----:B---3--:R-:W-:Y:S03]  /*49c0*/  @!P1 ISETP.NE.AND P0, PT, R10, 0x1, PT ;  /* 0x000000010a00980c */ /* 0x008fe60003f05270 */
[C---:B------:R-:W-:Y:S01]  /*49d0*/  @!P1 IMAD.HI.U32 R11, R8.reuse, R11, RZ ;  /* 0x0000000b080b9227 */ /* 0x040fe200078e00ff */
[----:B------:R-:W-:Y:S04]  /*49e0*/  @!P1 SHF.R.U32.HI R14, RZ, R15, R14 ;  /* 0x0000000fff0e9219 */ /* 0x000fe8000001160e */
[----:B-----5:R-:W-:Y:S01]  /*49f0*/  @!P1 SHF.R.U32.HI R9, RZ, R0, R11 ;  /* 0x00000000ff099219 */ /* 0x020fe2000001160b */
[----:B------:R-:W-:Y:S01]  /*4a00*/  SYNCS.ARRIVE.TRANS64.RED.A1T0 RZ, [UR8], RZ ;  /* 0x000000ffffff79a7 */ /* 0x000fe20008100408 */
[----:B------:R-:W-:Y:S02]  /*4a10*/  @!P1 SEL R14, R13, R14, !P2 ;  /* 0x0000000e0d0e9207 */ /* 0x000fe40005000000 */
[----:B------:R-:W-:Y:S01]  /*4a20*/  @!P1 SEL R9, R8, R9, !P0 ;  /* 0x0000000908099207 */ /* 0x000fe20004000000 */
[----:B------:R-:W1:Y:S04]  /*4a30*/  SYNCS.PHASECHK.TRANS64.TRYWAIT P5, [UR7+0x78], R12 ;  /* 0x0000780cff0075a7 */ /* 0x000e6800080a1107 */
[----:B------:R-:W-:Y:S02]  /*4a40*/  @!P1 IMAD.IADD R0, R9, 0x1, -R14 ;  /* 0x0000000109009824 */ /* 0x000fe400078e0a0e */
[----:B------:R-:W-:Y:S02]  /*4a50*/  @!P1 IMAD.IADD R9, R14, 0x1, -R9 ;  /* 0x000000010e099824 */ /* 0x000fe400078e0a09 */
[----:B------:R-:W-:Y:S02]  /*4a60*/  @!P1 IMAD R13, R0, R3, R13 ;  /* 0x00000003000d9224 */ /* 0x000fe400078e020d */
[----:B------:R-:W-:Y:S01]  /*4a70*/  @!P1 IMAD R8, R9, R10, R8 ;  /* 0x0000000a09089224 */ /* 0x000fe200078e0208 */
[----:B-1----:R-:W-:Y:S06]  /*4a80*/  @!P5 BRA `(.L_x_77) ;  /* 0x0000003c00ccd947 */ /* 0x002fec0003800000 */
.L_x_167:
[----:B-1----:R-:W-:Y:S01]  /*4a90*/  @!P4 IADD3 R3, P0, PT, R36, 0x580, RZ ;  /* 0x000005802403c810 */ /* 0x002fe20007f1e0ff */
[----:B------:R-:W-:Y:S01]  /*4aa0*/  VOTEU.ALL UP1, P4 ;  /* 0x0000000000ff7886 */ /* 0x000fe20002020000 */
[----:B------:R-:W-:Y:S01]  /*4ab0*/  UMOV UR18, 0x0 ;  /* 0x0000000000127882 */ /* 0x000fe20000000000 */
[----:B------:R-:W-:Y:S01]  /*4ac0*/  UMOV UR19, 0x10000000 ;  /* 0x1000000000137882 */ /* 0x000fe20000000000 */
[----:B------:R-:W-:Y:S01]  /*4ad0*/  @!P4 R2UR UR9, R3 ;  /* 0x000000000309c2ca */ /* 0x000fe200000e0000 */
[----:B------:R-:W-:Y:S01]  /*4ae0*/  @!P4 IMAD.X R0, RZ, RZ, R37, P0 ;  /* 0x000000ffff00c224 */ /* 0x000fe200000e0625 */
[----:B------:R-:W-:Y:S01]  /*4af0*/  @!UP1 UIADD3 UR10, UPT, UPT, UR34, 0x60, URZ ;  /* 0x00000060220a9890 */ /* 0x000fe2000fffe0ff */
[----:B------:R-:W-:Y:S01]  /*4b00*/  ISETP.NE.AND P0, PT, R27, 0x2, PT ;  /* 0x000000021b00780c */ /* 0x000fe20003f05270 */
[----:B------:R-:W-:Y:S01]  /*4b10*/  UMOV UR11, UR35 ;  /* 0x00000023000b7c82 */ /* 0x000fe20008000000 */
[----:B------:R-:W-:Y:S01]  /*4b20*/  UMOV UR12, UR36 ;  /* 0x00000024000c7c82 */ /* 0x000fe20008000000 */
[----:B------:R-:W-:Y:S01]  /*4b30*/  @!P4 R2UR UR8, R0 ;  /* 0x000000000008c2ca */ /* 0x000fe200000e0000 */
[----:B------:R-:W-:Y:S01]  /*4b40*/  IMAD.IADD R20, R8, 0x1, R58 ;  /* 0x0000000108147824 */ /* 0x000fe200078e023a */
[----:B------:R-:W-:Y:S01]  /*4b50*/  @P3 R2UR UR36, R24 ;  /* 0x00000000182432ca */ /* 0x000fe200000e0000 */
[----:B------:R-:W-:Y:S01]  /*4b60*/  IMAD.IADD R21, R13, 0x1, R60 ;  /* 0x000000010d157824 */ /* 0x000fe200078e023c */
[----:B------:R-:W-:Y:S02]  /*4b70*/  SEL R0, RZ, 0x1, P0 ;  /* 0x00000001ff007807 */ /* 0x000fe40000000000 */
[----:B------:R-:W-:Y:S01]  /*4b80*/  LOP3.LUT R32, R32, 0x1, RZ, 0x3c, !PT ;  /* 0x0000000120207812 */ /* 0x000fe200078e3cff */
[----:B------:R-:W-:Y:S01]  /*4b90*/  IMAD.U32 R10, RZ, RZ, UR9 ;  /* 0x00000009ff0a7e24 */ /* 0x000fe2000f8e00ff */
[----:B------:R-:W-:Y:S01]  /*4ba0*/  @!UP1 UIADD3 UR9, UPT, UPT, UR7, 0x58, URZ ;  /* 0x0000005807099890 */ /* 0x000fe2000fffe0ff */
[----:B------:R-:W-:Y:S02]  /*4bb0*/  LOP3.LUT R25, R25, R0, RZ, 0x3c, !PT ;  /* 0x0000000019197212 */ /* 0x000fe400078e3cff */
[----:B------:R-:W-:Y:S02]  /*4bc0*/  SEL R27, R27, RZ, P0 ;  /* 0x000000ff1b1b7207 */ /* 0x000fe40000000000 */
[----:B------:R-:W-:Y:S01]  /*4bd0*/  IMAD.U32 R11, RZ, RZ, UR8 ;  /* 0x00000008ff0b7e24 */ /* 0x000fe2000f8e00ff */
[----:B------:R-:W-:Y:S01]  /*4be0*/  @!P4 R2UR UR14, R10 ;  /* 0x000000000a0ec2ca */ /* 0x000fe200000e0000 */
[----:B------:R-:W-:Y:S01]  /*4bf0*/  @!UP1 UIADD3 UR8, UPT, UPT, UR7, 0x3200, URZ ;  /* 0x0000320007089890 */ /* 0x000fe2000fffe0ff */
[----:B------:R-:W-:Y:S02]  /*4c00*/  VOTEU.ALL UP1, P4 ;  /* 0x0000000000ff7886 */ /* 0x000fe40002020000 */
[----:B------:R-:W-:Y:S11]  /*4c10*/  @!P4 R2UR UR15, R11 ;  /* 0x000000000b0fc2ca */ /* 0x000ff600000e0000 */
[----:B------:R-:W-:Y:S02]  /*4c20*/  @!UPT UIADD3 URZ, UPT, UPT, URZ, URZ, URZ ;  /* 0x000000fffffff290 */ /* 0x000fe4000fffe0ff */
[----:B------:R2:W-:Y:S01]  /*4c30*/  @!UP1 UTMALDG.3D [UR8], [UR14], desc[UR18] ;  /* 0x000012080e0095b4 */ /* 0x0005e20008011000 */
[----:B------:R2:W-:Y:S01]  /*4c40*/  @!P4 SYNCS.ARRIVE.TRANS64.RED.A0TR RZ, [UR7+0x58], R23 ;  /* 0x00005817ffffc9a7 */ /* 0x0005e20008300407 */
[----:B------:R-:W-:Y:S01]  /*4c50*/  UPLOP3.LUT UP1, UPT, UPT, UPT, UPT, 0x80, 0x8 ;  /* 0x000000000008789c */ /* 0x000fe20003f2f070 */
[----:B------:R-:W-:Y:S01]  /*4c60*/  SYNCS.ARRIVE.TRANS64.RED.A1T0 RZ, [UR13], RZ ;  /* 0x000000ffffff79a7 */ /* 0x000fe2000810040d */
[----:B------:R-:W-:Y:S09]  /*4c70*/  @P3 BRA `(.L_x_78) ;  /* 0xfffffff000943947 */ /* 0x000ff2000383ffff */
[----:B------:R-:W-:-:S04]  /*4c80*/  SHF.L.U32 R3, R32, 0x1f, RZ ;  /* 0x0000001f20037819 */ /* 0x000fc800000006ff */
[----:B------:R-:W1:Y:S02]  /*4c90*/  SYNCS.PHASECHK.TRANS64.TRYWAIT P0, [UR7+0x60], R3 ;  /* 0x00006003ff0075a7 */ /* 0x000e640008001107 */
[----:B-1----:R-:W-:Y:S05]  /*4ca0*/  @!P0 BRA `(.L_x_79) ;  /* 0x0000003c005c8947 */ /* 0x002fea0003800000 */
.L_x_169:
[----:B------:R-:W3:Y:S02]  /*4cb0*/  SYNCS.PHASECHK.TRANS64.TRYWAIT P0, [UR7+0x68], R3 ;  /* 0x00006803ff0075a7 */ /* 0x000ee40008001107 */
[----:B---3--:R-:W-:Y:S05]  /*4cc0*/  @!P0 BRA `(.L_x_80) ;  /* 0x0000003c006c8947 */ /* 0x008fea0003800000 */
.L_x_171:
[----:B------:R-:W3:Y:S02]  /*4cd0*/  SYNCS.PHASECHK.TRANS64.TRYWAIT P0, [UR7+0x70], R3 ;  /* 0x00007003ff0075a7 */ /* 0x000ee40008001107 */
[----:B---3--:R-:W-:Y:S05]  /*4ce0*/  @!P0 BRA `(.L_x_81) ;  /* 0x0000003c007c8947 */ /* 0x008fea0003800000 */
.L_x_173:
[----:B-1----:R-:W-:-:S07]  /*4cf0*/  MOV R0, UR7 ;  /* 0x0000000700007c02 */ /* 0x002fce0008000f00 */
.L_x_82:
[----:B-1----:R-:W-:-:S04]  /*4d00*/  SHF.L.U32 R3, R32, 0x1f, RZ ;  /* 0x0000001f20037819 */ /* 0x002fc800000006ff */
[----:B------:R1:W3:Y:S03]  /*4d10*/  SYNCS.PHASECHK.TRANS64.TRYWAIT P0, [R0+URZ+0x78], R3 ;  /* 0x00007803000075a7 */ /* 0x0002e600080011ff */
[----:B---3--:R-:W-:Y:S05]  /*4d20*/  @!P0 NANOSLEEP.SYNCS 0x989680 ;  /* 0x009896800000895d */ /* 0x008fea0003900000 */
[----:B------:R-:W3:Y:S02]  /*4d30*/  @!P0 SYNCS.PHASECHK.TRANS64 P0, [R0+URZ+0x78], R3 ;  /* 0x00007803000085a7 */ /* 0x000ee400080010ff */
[----:B--23--:R-:W-:Y:S05]  /*4d40*/  @P0 EXIT ;  /* 0x000000000000094d */ /* 0x00cfea0003800000 */
[----:B------:R-:W-:Y:S05]  /*4d50*/  BRA `(.L_x_82) ;  /* 0xfffffffc00e87947 */ /* 0x000fea000383ffff */
.L_x_67:
[----:B------:R-:W-:-:S06]  /*4d60*/  UISETP.GE.AND UP1, UPT, UR8, 0x4, UPT ;  /* 0x000000040800788c */ /* 0x000fcc000bf26270 */
[----:B------:R-:W-:-:S13]  /*4d70*/  PLOP3.LUT P0, PT, PT, PT, UP1, 0x80, 0x8 ;  /* 0x000000000008781c */ /* 0x000fda0003f0f018 */
[----:B------:R-:W-:Y:S05]  /*4d80*/  @!P0 EXIT ;  /* 0x000000000000894d */ /* 0x000fea0003800000 */
[----:B------:R-:W-:Y:S01]  /*4d90*/  BAR.SYNC.DEFER_BLOCKING 0x6, 0xa0 ;  /* 0x0182800000007b1d */ /* 0x000fe20000010000 */
[C---:B------:R-:W-:Y:S01]  /*4da0*/  IMAD.SHL.U32 R7, R72.reuse, 0x20, RZ ;  /* 0x0000002048077824 */ /* 0x040fe200078e00ff */
[C---:B------:R-:W-:Y:S01]  /*4db0*/  LOP3.LUT P0, RZ, R72.reuse, 0x4, RZ, 0xc0, !PT ;  /* 0x0000000448ff7812 */ /* 0x040fe2000780c0ff */
[C---:B------:R-:W-:Y:S01]  /*4dc0*/  IMAD.SHL.U32 R64, R72.reuse, 0x10, RZ ;  /* 0x0000001048407824 */ /* 0x040fe200078e00ff */
[----:B------:R-:W-:Y:S01]  /*4dd0*/  CS2R R68, SRZ ;  /* 0x0000000000447805 */ /* 0x000fe2000001ff00 */
[C---:B------:R-:W-:Y:S01]  /*4de0*/  IMAD.SHL.U32 R5, R72.reuse, 0x4, RZ ;  /* 0x0000000448057824 */ /* 0x040fe200078e00ff */
[----:B------:R-:W-:Y:S02]  /*4df0*/  UMOV UR48, 0x400 ;  /* 0x0000040000307882 */ /* 0x000fe40000000000 */
[----:B------:R-:W1:Y:S01]  /*4e00*/  LDC R63, c[0x0][0x370] ;  /* 0x0000dc00ff3f7b82 */ /* 0x000e620000000800 */
[----:B------:R-:W-:Y:S01]  /*4e10*/  ULEA UR48, UR37, UR48, 0x18 ;  /* 0x0000003025307291 */ /* 0x000fe2000f8ec0ff */
[----:B------:R-:W-:Y:S01]  /*4e20*/  LOP3.LUT R0, R7, 0xc0, RZ, 0xc0, !PT ;  /* 0x000000c007007812 */ /* 0x000fe200078ec0ff */
[----:B------:R-:W-:Y:S01]  /*4e30*/  IMAD.U32 R32, R72, 0x10000, RZ ;  /* 0x0001000048207824 */ /* 0x000fe200078e00ff */
[----:B------:R-:W-:Y:S01]  /*4e40*/  LOP3.LUT R64, R64, 0x600, RZ, 0xc0, !PT ;  /* 0x0000060040407812 */ /* 0x000fe200078ec0ff */
[----:B------:R-:W-:Y:S01]  /*4e50*/  UIADD3 UR4, UPT, UPT, UR48, 0x200, URZ ;  /* 0x0000020030047890 */ /* 0x000fe2000fffe0ff */
[----:B------:R-:W-:Y:S01]  /*4e60*/  LOP3.LUT R5, R0, 0x18, R5, 0xf8, !PT ;  /* 0x0000001800057812 */ /* 0x000fe200078ef805 */
[----:B------:R-:W-:Y:S01]  /*4e70*/  IMAD.MOV.U32 R71, RZ, RZ, 0x20 ;  /* 0x00000020ff477424 */ /* 0x000fe200078e00ff */
[----:B------:R-:W2:Y:S01]  /*4e80*/  LDC R28, c[0x0][0xb0c] ;  /* 0x0002c300ff1c7b82 */ /* 0x000ea20000000800 */
[----:B------:R-:W-:Y:S01]  /*4e90*/  SHF.R.U32.HI R0, RZ, 0x1, R72 ;  /* 0x00000001ff007819 */ /* 0x000fe20000011648 */
[----:B------:R-:W-:Y:S01]  /*4ea0*/  IMAD.MOV.U32 R70, RZ, RZ, 0x1 ;  /* 0x00000001ff467424 */ /* 0x000fe200078e00ff */
[--C-:B------:R-:W-:Y:S01]  /*4eb0*/  LOP3.LUT R64, R64, 0x20, R7.reuse, 0xf8, !PT ;  /* 0x0000002040407812 */ /* 0x100fe200078ef807 */
[----:B------:R-:W-:Y:S01]  /*4ec0*/  IMAD.MOV.U32 R30, RZ, RZ, RZ ;  /* 0x000000ffff1e7224 */ /* 0x000fe200078e00ff */
[----:B------:R-:W-:Y:S01]  /*4ed0*/  LOP3.LUT R32, R32, 0x600000, RZ, 0xc0, !PT ;  /* 0x0060000020207812 */ /* 0x000fe200078ec0ff */
[----:B------:R-:W-:Y:S01]  /*4ee0*/  IMAD.MOV.U32 R75, RZ, RZ, RZ ;  /* 0x000000ffff4b7224 */ /* 0x000fe200078e00ff */
[----:B------:R-:W-:Y:S01]  /*4ef0*/  LOP3.LUT R5, R5, 0x8, R0, 0x78, !PT ;  /* 0x0000000805057812 */ /* 0x000fe200078e7800 */
[----:B------:R-:W4:Y:S01]  /*4f00*/  LDC R61, c[0x0][0xb20] ;  /* 0x0002c800ff3d7b82 */ /* 0x000f220000000800 */
[----:B------:R-:W3:Y:S01]  /*4f10*/  LDS R3, [UR48+0x140] ;  /* 0x00014030ff037984 */ /* 0x000ee20008000800 */
[----:B------:R-:W-:Y:S01]  /*4f20*/  LOP3.LUT R64, R64, 0x100, R7, 0xf8, !PT ;  /* 0x0000010040407812 */ /* 0x000fe200078ef807 */
[----:B------:R-:W-:Y:S01]  /*4f30*/  IMAD.U32 R66, RZ, RZ, UR4 ;  /* 0x00000004ff427e24 */ /* 0x000fe2000f8e00ff */
[----:B------:R-:W-:Y:S01]  /*4f40*/  LOP3.LUT R72, R72, 0x60, RZ, 0xc0, !PT ;  /* 0x0000006048487812 */ /* 0x000fe200078ec0ff */
[----:B------:R-:W1:Y:S01]  /*4f50*/  LDCU.64 UR52, c[0x0][0x348] ;  /* 0x00006900ff3477ac */ /* 0x000e620008000a00 */
[----:B------:R-:W-:-:S02]  /*4f60*/  LOP3.LUT R64, R64, R5, RZ, 0xfc, !PT ;  /* 0x0000000540407212 */ /* 0x000fc400078efcff */
[----:B------:R-:W1:Y:S01]  /*4f70*/  LDC R27, c[0x0][0xb30] ;  /* 0x0002cc00ff1b7b82 */ /* 0x000e620000000800 */
[----:B------:R-:W-:Y:S01]  /*4f80*/  SEL R71, R71, 0xffffffe0, !P0 ;  /* 0xffffffe047477807 */ /* 0x000fe20004000000 */
[----:B------:R-:W1:Y:S01]  /*4f90*/  LDCU.64 UR38, c[0x0][0x888] ;  /* 0x00011100ff2677ac */ /* 0x000e620008000a00 */
[----:B------:R-:W1:Y:S05]  /*4fa0*/  LDCU.64 UR44, c[0x0][0x890] ;  /* 0x00011200ff2c77ac */ /* 0x000e6a0008000a00 */
[----:B------:R-:W1:Y:S01]  /*4fb0*/  LDC.64 R56, c[0x0][0xb10] ;  /* 0x0002c400ff387b82 */ /* 0x000e620000000a00 */
[----:B------:R-:W-:Y:S01]  /*4fc0*/  UMOV UR49, URZ ;  /* 0x000000ff00317c82 */ /* 0x000fe20008000000 */
[----:B------:R-:W-:-:S06]  /*4fd0*/  UMOV UR51, URZ ;  /* 0x000000ff00337c82 */ /* 0x000fcc0008000000 */
[----:B------:R-:W1:Y:S08]  /*4fe0*/  LDC.64 R24, c[0x0][0xb18] ;  /* 0x0002c600ff187b82 */ /* 0x000e700000000a00 */
[----:B------:R-:W1:Y:S08]  /*4ff0*/  LDC.64 R22, c[0x0][0xb28] ;  /* 0x0002ca00ff167b82 */ /* 0x000e700000000a00 */
[----:B------:R-:W1:Y:S01]  /*5000*/  LDC.64 R54, c[0x0][0x8b0] ;  /* 0x00022c00ff367b82 */ /* 0x000e620000000a00 */
[----:B---3--:R-:W-:-:S07]  /*5010*/  IMAD.IADD R32, R3, 0x1, R32 ;  /* 0x0000000103207824 */ /* 0x008fce00078e0220 */
[----:B------:R-:W3:Y:S08]  /*5020*/  LDC.64 R52, c[0x0][0x8a8] ;  /* 0x00022a00ff347b82 */ /* 0x000ef00000000a00 */
[----:B--2-4-:R-:W1:Y:S02]  /*5030*/  LDC R62, c[0x0][0x374] ;  /* 0x0000dd00ff3e7b82 */ /* 0x014e640000000800 */
.L_x_126:
[C---:B------:R-:W-:Y:S02]  /*5040*/  LEA R0, R75.reuse, UR48, 0x3 ;  /* 0x000000304b007c11 */ /* 0x040fe4000f8e18ff */
[----:B------:R-:W-:Y:S02]  /*5050*/  SHF.L.U32 R3, R68, 0x1f, RZ ;  /* 0x0000001f44037819 */ /* 0x000fe400000006ff */
[----:B------:R-:W-:Y:S02]  /*5060*/  LEA R16, R75, UR48, 0x4 ;  /* 0x000000304b107c11 */ /* 0x000fe4000f8e20ff */
[----:B------:R-:W2:Y:S02]  /*5070*/  SYNCS.PHASECHK.TRANS64.TRYWAIT P0, [R0+URZ+0x90], R3 ;  /* 0x00009003000075a7 */ /* 0x000ea400080011ff */
[----:B-12---:R-:W-:Y:S05]  /*5080*/  @!P0 BRA `(.L_x_83) ;  /* 0x0000003800ac8947 */ /* 0x006fea0003800000 */
.L_x_174:
[----:B------:R-:W4:Y:S01]  /*5090*/  LDC.64 R12, c[0x0][0xb10] ;  /* 0x0002c400ff0c7b82 */ /* 0x000f220000000a00 */
[----:B------:R-:W3:Y:S01]  /*50a0*/  LDS.128 R16, [R16+0x120] ;  /* 0x0001200010107984 */ /* 0x000ee20000000c00 */
[----:B-1----:R-:W-:Y:S01]  /*50b0*/  ISETP.NE.AND P1, PT, R27, 0x1, PT ;  /* 0x000000011b00780c */ /* 0x002fe20003f25270 */
[----:B--2---:R-:W-:Y:S01]  /*50c0*/  VIADD R0, R0, 0xa0 ;  /* 0x000000a000007836 */ /* 0x004fe20000000000 */
[----:B------:R-:W-:Y:S04]  /*50d0*/  ISETP.GE.AND P0, PT, R26, 0x1, PT ;  /* 0x000000011a00780c */ /* 0x000fe80003f06270 */
[----:B------:R-:W1:Y:S01]  /*50e0*/  LDC.64 R10, c[0x0][0xb18] ;  /* 0x0002c600ff0a7b82 */ /* 0x000e620000000a00 */
[----:B------:R-:W-:Y:S01]  /*50f0*/  PRMT R0, RZ, 0x654, R0 ;  /* 0x00000654ff007816 */ /* 0x000fe20000000000 */
[----:B------:R-:W-:Y:S01]  /*5100*/  @!PT LDS RZ, [RZ] ;  /* 0x00000000fffff984 */ /* 0x000fe20000000800 */
[----:B------:R-:W-:Y:S01]  /*5110*/  @!PT LDS RZ, [RZ] ;  /* 0x00000000fffff984 */ /* 0x000fe20000000800 */
[----:B------:R-:W-:Y:S01]  /*5120*/  @!PT LDS RZ, [RZ] ;  /* 0x00000000fffff984 */ /* 0x000fe20000000800 */
[----:B------:R-:W-:Y:S01]  /*5130*/  @!PT LDS RZ, [RZ] ;  /* 0x00000000fffff984 */ /* 0x000fe20000000800 */
[----:B------:R2:W-:Y:S06]  /*5140*/  MEMBAR.ALL.CTA ;  /* 0x0000000000007992 */ /* 0x0005ec0000008000 */
[----:B--2---:R-:W2:Y:S01]  /*5150*/  FENCE.VIEW.ASYNC.S ;  /* 0x00000000000073c6 */ /* 0x004ea20000000000 */
[----:B------:R-:W1:Y:S08]  /*5160*/  @!P1 LDC R14, c[0x0][0xb20] ;  /* 0x0002c800ff0e9b82 */ /* 0x000e700000000800 */
[----:B------:R-:W1:Y:S01]  /*5170*/  @!P1 LDC R9, c[0x0][0xb0c] ;  /* 0x0002c300ff099b82 */ /* 0x000e620000000800 */
[----:B--2---:R2:W-:Y:S01]  /*5180*/  SYNCS.ARRIVE.TRANS64.RED.A1T0 RZ, [R0+URZ], RZ ;  /* 0x000000ff00ff79a7 */ /* 0x0045e200081004ff */
[----:B---3--:R-:W-:Y:S04]  /*5190*/  LOP3.LUT P4, RZ, R18, 0x1, RZ, 0xc0, !PT ;  /* 0x0000000112ff7812 */ /* 0x008fe8000788c0ff */
[----:B------:R-:W-:Y:S09]  /*51a0*/  P2R R73, PR, RZ, 0x10 ;  /* 0x00000010ff497803 */ /* 0x000ff20000000000 */
[----:B------:R-:W-:Y:S02]  /*51b0*/  @P4 MOV R31, R16 ;  /* 0x00000010001f4202 */ /* 0x000fe40000000f00 */
[----:B------:R-:W-:Y:S01]  /*51c0*/  @P4 LOP3.LUT R29, R17, 0xffff, RZ, 0xc0, !PT ;  /* 0x0000ffff111d4812 */ /* 0x000fe200078ec0ff */
[----:B--2-4-:R-:W-:Y:S06]  /*51d0*/  @!P0 BRA `(.L_x_84) ;  /* 0x0000000000a48947 */ /* 0x014fec0003800000 */
[----:B------:R-:W-:Y:S01]  /*51e0*/  IMAD.HI.U32 R36, R62, R25, RZ ;  /* 0x000000193e247227 */ /* 0x000fe200078e00ff */
[----:B------:R-:W-:Y:S02]  /*51f0*/  ISETP.NE.AND P0, PT, R24, 0x1, PT ;  /* 0x000000011800780c */ /* 0x000fe40003f05270 */
[----:B------:R-:W-:Y:S01]  /*5200*/  ISETP.NE.AND P2, PT, R26, 0x1, PT ;  /* 0x000000011a00780c */ /* 0x000fe20003f45270 */
[-C--:B------:R-:W-:Y:S01]  /*5210*/  IMAD.HI.U32 R34, R63, R56.reuse, RZ ;  /* 0x000000383f227227 */ /* 0x080fe200078e00ff */
[----:B------:R-:W-:Y:S02]  /*5220*/  SHF.R.U32.HI R37, RZ, R61, R36 ;  /* 0x0000003dff257219 */ /* 0x000fe40000011624 */
[----:B------:R-:W-:Y:S01]  /*5230*/  ISETP.NE.AND P3, PT, R28, 0x1, PT ;  /* 0x000000011c00780c */ /* 0x000fe20003f65270 */
[----:B------:R-:W-:Y:S01]  /*5240*/  IMAD.HI.U32 R40, R29, R25, RZ ;  /* 0x000000191d287227 */ /* 0x000fe200078e00ff */
[----:B------:R-:W-:Y:S02]  /*5250*/  SHF.R.U32.HI R34, RZ, R57, R34 ;  /* 0x00000039ff227219 */ /* 0x000fe40000011622 */
[----:B------:R-:W-:Y:S01]  /*5260*/  SEL R3, R62, R37, !P0 ;  /* 0x000000253e037207 */ /* 0x000fe20004000000 */
[----:B------:R-:W-:Y:S01]  /*5270*/  IMAD.HI.U32 R38, R31, R56, RZ ;  /* 0x000000381f267227 */ /* 0x000fe200078e00ff */
[----:B------:R-:W-:Y:S03]  /*5280*/  SEL R7, R63, R34, !P3 ;  /* 0x000000223f077207 */ /* 0x000fe60005800000 */
[-C--:B------:R-:W-:Y:S01]  /*5290*/  IMAD.HI.U32 R34, R3, R22.reuse, RZ ;  /* 0x0000001603227227 */ /* 0x080fe200078e00ff */
[----:B------:R-:W-:Y:S03]  /*52a0*/  SHF.R.U32.HI R38, RZ, R57, R38 ;  /* 0x00000039ff267219 */ /* 0x000fe60000011626 */
[----:B------:R-:W-:Y:S01]  /*52b0*/  IMAD.HI.U32 R36, R7, R22, RZ ;  /* 0x0000001607247227 */ /* 0x000fe200078e00ff */
[----:B------:R-:W-:Y:S02]  /*52c0*/  @P2 SHF.R.U32.HI R3, RZ, R23, R34 ;  /* 0x00000017ff032219 */ /* 0x000fe40000011622 */
[----:B------:R-:W-:Y:S02]  /*52d0*/  SHF.R.U32.HI R34, RZ, R61, R40 ;  /* 0x0000003dff227219 */ /* 0x000fe40000011628 */
[----:B------:R-:W-:Y:S01]  /*52e0*/  @P2 SHF.R.U32.HI R7, RZ, R23, R36 ;  /* 0x00000017ff072219 */ /* 0x000fe20000011624 */
[C---:B------:R-:W-:Y:S01]  /*52f0*/  IMAD R2, R26.reuse, R3, RZ ;  /* 0x000000031a027224 */ /* 0x040fe200078e02ff */
[----:B------:R-:W-:Y:S02]  /*5300*/  SEL R5, R29, R34, !P0 ;  /* 0x000000221d057207 */ /* 0x000fe40004000000 */
[----:B------:R-:W-:Y:S01]  /*5310*/  SEL R3, R31, R38, !P3 ;  /* 0x000000261f037207 */ /* 0x000fe20005800000 */
[----:B------:R-:W-:Y:S01]  /*5320*/  IMAD R4, R26, R7, RZ ;  /* 0x000000071a047224 */ /* 0x000fe200078e02ff */
[C---:B------:R-:W-:Y:S01]  /*5330*/  ISETP.GE.AND P0, PT, R5.reuse, R2, PT ;  /* 0x000000020500720c */ /* 0x040fe20003f06270 */
[----:B------:R-:W-:Y:S03]  /*5340*/  IMAD.HI.U32 R6, R5, R22, RZ ;  /* 0x0000001605067227 */ /* 0x000fe600078e00ff */
[----:B------:R-:W-:Y:S01]  /*5350*/  ISETP.GE.OR P0, PT, R3, R4, P0 ;  /* 0x000000040300720c */ /* 0x000fe20000706670 */
[----:B------:R-:W-:Y:S01]  /*5360*/  IMAD.MOV R4, RZ, RZ, -R3 ;  /* 0x000000ffff047224 */ /* 0x000fe200078e0a03 */
[-C--:B------:R-:W-:Y:S03]  /*5370*/  SHF.R.U32.HI R6, RZ, R23.reuse, R6 ;  /* 0x00000017ff067219 */ /* 0x080fe60000011606 */
[----:B------:R-:W-:Y:S01]  /*5380*/  IMAD R31, R28, R4, R31 ;  /* 0x000000041c1f7224 */ /* 0x000fe200078e021f */
[----:B------:R-:W-:Y:S05]  /*5390*/  SEL R15, R5, R6, !P2 ;  /* 0x00000006050f7207 */ /* 0x000fea0005000000 */
[----:B------:R-:W-:Y:S02]  /*53a0*/  IMAD.MOV R6, RZ, RZ, -R15 ;  /* 0x000000ffff067224 */ /* 0x000fe400078e0a0f */
[C---:B------:R-:W-:Y:S04]  /*53b0*/  @!P0 IMAD.HI.U32 R2, R3.reuse, R22, RZ ;  /* 0x0000001603028227 */ /* 0x040fe800078e00ff */
[----:B------:R-:W-:Y:S01]  /*53c0*/  IMAD R6, R26, R6, R5 ;  /* 0x000000061a067224 */ /* 0x000fe200078e0205 */
[----:B------:R-:W-:Y:S04]  /*53d0*/  @!P0 SHF.R.U32.HI R2, RZ, R23, R2 ;  /* 0x00000017ff028219 */ /* 0x000fe80000011602 */
[----:B------:R-:W-:Y:S02]  /*53e0*/  @!P0 SEL R0, R3, R2, !P2 ;  /* 0x0000000203008207 */ /* 0x000fe40005000000 */
[----:B------:R-:W-:Y:S02]  /*53f0*/  IADD3 R2, PT, PT, -R5, RZ, RZ ;  /* 0x000000ff05027210 */ /* 0x000fe40007ffe1ff */
[----:B------:R-:W-:Y:S01]  /*5400*/  @!P0 IADD3 R8, PT, PT, R15, -R0, RZ ;  /* 0x800000000f088210 */ /* 0x000fe20007ffe0ff */
[----:B------:R-:W-:Y:S02]  /*5410*/  @!P0 IMAD R0, R7, R6, R0 ;  /* 0x0000000607008224 */ /* 0x000fe400078e0200 */
[----:B------:R-:W-:Y:S02]  /*5420*/  IMAD R29, R24, R2, R29 ;  /* 0x00000002181d7224 */ /* 0x000fe400078e021d */
[----:B------:R-:W-:Y:S02]  /*5430*/  @!P0 IMAD R5, R8, R26, R3 ;  /* 0x0000001a08058224 */ /* 0x000fe400078e0203 */
[----:B------:R-:W-:Y:S04]  /*5440*/  @!P0 IMAD.MOV.U32 R3, RZ, RZ, R0 ;  /* 0x000000ffff038224 */ /* 0x000fe800078e0000 */
[----:B------:R-:W-:Y:S02]  /*5450*/  IMAD R31, R3, R28, R31 ;  /* 0x0000001c031f7224 */ /* 0x000fe400078e021f */
[----:B------:R-:W-:Y:S07]  /*5460*/  IMAD R29, R5, R24, R29 ;  /* 0x00000018051d7224 */ /* 0x000fee00078e021d */
.L_x_84:
[----:B-1----:R-:W-:Y:S01]  /*5470*/  @!P1 ISETP.NE.AND P0, PT, R10, 0x1, PT ;  /* 0x000000010a00980c */ /* 0x002fe20003f05270 */
[----:B------:R-:W-:Y:S01]  /*5480*/  @!P1 IMAD.HI.U32 R3, R29, R11, RZ ;  /* 0x0000000b1d039227 */ /* 0x000fe200078e00ff */
[----:B------:R-:W-:Y:S01]  /*5490*/  R2UR UR42, R21 ;  /* 0x00000000152a72ca */ /* 0x000fe200000e0000 */
[----:B------:R-:W-:Y:S01]  /*54a0*/  BSSY.RECONVERGENT B6, `(.L_x_85) ;  /* 0x0000031000067945 */ /* 0x000fe20003800200 */
[----:B------:R-:W-:Y:S01]  /*54b0*/  R2UR UR41, R20 ;  /* 0x00000000142972ca */ /* 0x000fe200000e0000 */
[----:B------:R-:W-:Y:S01]  /*54c0*/  @!P1 IMAD.HI.U32 R0, R31, R12, RZ ;  /* 0x0000000c1f009227 */ /* 0x000fe200078e00ff */
[----:B------:R-:W-:Y:S02]  /*54d0*/  @!P1 SHF.R.U32.HI R2, RZ, R14, R3 ;  /* 0x0000000eff029219 */ /* 0x000fe40000011603 */
[----:B------:R-:W-:Y:S01]  /*54e0*/  @!P1 ISETP.NE.AND P2, PT, R9, 0x1, PT ;  /* 0x000000010900980c */ /* 0x000fe20003f45270 */
[----:B------:R-:W-:Y:S01]  /*54f0*/  VIADD R75, R75, 0x1 ;  /* 0x000000014b4b7836 */ /* 0x000fe20000000000 */
[----:B------:R-:W-:Y:S02]  /*5500*/  @!P1 SEL R2, R29, R2, !P0 ;  /* 0x000000021d029207 */ /* 0x000fe40004000000 */
[----:B------:R-:W-:Y:S02]  /*5510*/  @!P1 SHF.R.U32.HI R0, RZ, R13, R0 ;  /* 0x0000000dff009219 */ /* 0x000fe40000011600 */
[----:B------:R-:W-:Y:S01]  /*5520*/  LOP3.LUT P0, RZ, R66, 0x1b0, RZ, 0xc0, !PT ;  /* 0x000001b042ff7812 */ /* 0x000fe2000780c0ff */
[----:B------:R-:W-:Y:S01]  /*5530*/  USHF.L.U32 UR42, UR42, 0x6, URZ ;  /* 0x000000062a2a7899 */ /* 0x000fe200080006ff */
[----:B------:R-:W-:Y:S01]  /*5540*/  @!P1 SEL R3, R31, R0, !P2 ;  /* 0x000000001f039207 */ /* 0x000fe20005000000 */
[----:B------:R-:W-:Y:S01]  /*5550*/  USHF.L.U32 UR41, UR41, 0x7, URZ ;  /* 0x0000000729297899 */ /* 0x000fe200080006ff */
[----:B------:R-:W-:Y:S03]  /*5560*/  @P4 SHF.R.U32.HI R67, RZ, 0x10, R17 ;  /* 0x00000010ff434819 */ /* 0x000fe60000011611 */
[----:B------:R-:W-:Y:S02]  /*5570*/  @!P1 IMAD.IADD R0, R2, 0x1, -R3 ;  /* 0x0000000102009824 */ /* 0x000fe400078e0a03 */
[----:B------:R-:W-:Y:S02]  /*5580*/  @!P1 IMAD.IADD R2, R3, 0x1, -R2 ;  /* 0x0000000103029824 */ /* 0x000fe400078e0a02 */
[----:B------:R-:W-:Y:S02]  /*5590*/  @!P1 IMAD R31, R0, R9, R31 ;  /* 0x00000009001f9224 */ /* 0x000fe400078e021f */
[----:B------:R-:W-:Y:S01]  /*55a0*/  @!P1 IMAD R29, R2, R10, R29 ;  /* 0x0000000a021d9224 */ /* 0x000fe200078e021d */
[----:B------:R-:W-:Y:S06]  /*55b0*/  @!P0 BRA `(.L_x_86) ;  /* 0x00000000007c8947 */ /* 0x000fec0003800000 */
[----:B------:R-:W1:Y:S01]  /*55c0*/  LDCU.64 UR8, c[0x4][0x80] ;  /* 0x01001000ff0877ac */ /* 0x000e620008000a00 */
[----:B------:R-:W-:Y:S01]  /*55d0*/  MOV R2, 0x0 ;  /* 0x0000000000027802 */ /* 0x000fe20000000f00 */
[----:B------:R-:W-:Y:S02]  /*55e0*/  HFMA2 R12, -RZ, RZ, 0, 5.9604644775390625e-08 ;  /* 0x00000001ff0c7431 */ /* 0x000fe400000001ff */
[----:B------:R-:W-:Y:S01]  /*55f0*/  IMAD.MOV.U32 R8, RZ, RZ, 0x70 ;  /* 0x00000070ff087424 */ /* 0x000fe200078e00ff */
[----:B------:R2:W3:Y:S01]  /*5600*/  LDC.64 R14, c[0x4][R2] ;  /* 0x01000000020e7b82 */ /* 0x0004e20000000a00 */
[----:B------:R-:W4:Y:S01]  /*5610*/  LDCU.64 UR6, c[0x4][0x88] ;  /* 0x01001100ff0677ac */ /* 0x000f220008000a00 */
[----:B------:R-:W-:Y:S01]  /*5620*/  IMAD.MOV.U32 R13, RZ, RZ, RZ ;  /* 0x000000ffff0d7224 */ /* 0x000fe200078e00ff */
[----:B------:R-:W2:Y:S01]  /*5630*/  LDCU.64 UR4, c[0x4][0x8] ;  /* 0x01000100ff0477ac */ /* 0x000ea20008000a00 */
[----:B-1----:R-:W-:Y:S01]  /*5640*/  MOV R5, UR9 ;  /* 0x0000000900057c02 */ /* 0x002fe20008000f00 */
[----:B------:R-:W-:Y:S01]  /*5650*/  IMAD.U32 R4, RZ, RZ, UR8 ;  /* 0x00000008ff047e24 */ /* 0x000fe2000f8e00ff */
[----:B----4-:R-:W-:Y:S01]  /*5660*/  MOV R7, UR7 ;  /* 0x0000000700077c02 */ /* 0x010fe20008000f00 */
[----:B------:R-:W-:Y:S01]  /*5670*/  IMAD.U32 R6, RZ, RZ, UR6 ;  /* 0x00000006ff067e24 */ /* 0x000fe2000f8e00ff */
[----:B--2---:R-:W-:Y:S01]  /*5680*/  MOV R11, UR5 ;  /* 0x00000005000b7c02 */ /* 0x004fe20008000f00 */
[----:B------:R-:W-:Y:S02]  /*5690*/  IMAD.U32 R10, RZ, RZ, UR4 ;  /* 0x00000004ff0a7e24 */ /* 0x000fe4000f8e00ff */
[----:B------:R-:W-:Y:S07]  /*56a0*/  LEPC R20, `(.L_x_87) ;  /* 0x000000001014794e */ /* 0x000fee0000000000 */
[----:B---3-5:R-:W-:Y:S05]  /*56b0*/  CALL.ABS.NOINC R14 ;  /* 0x000000000e007343 */ /* 0x028fea0003c00000 */
.L_x_87:
[----:B------:R-:W1:Y:S01]  /*56c0*/  LDCU.64 UR8, c[0x4][0x80] ;  /* 0x01001000ff0877ac */ /* 0x000e620008000a00 */
[----:B------:R-:W2:Y:S01]  /*56d0*/  LDC.64 R2, c[0x4][R2] ;  /* 0x0100000002027b82 */ /* 0x000ea20000000a00 */
[----:B------:R-:W-:Y:S02]  /*56e0*/  HFMA2 R12, -RZ, RZ, 0, 5.9604644775390625e-08 ;  /* 0x00000001ff0c7431 */ /* 0x000fe400000001ff */
[----:B------:R-:W-:Y:S02]  /*56f0*/  IMAD.MOV.U32 R8, RZ, RZ, 0x70 ;  /* 0x00000070ff087424 */ /* 0x000fe400078e00ff */
[----:B------:R-:W-:Y:S01]  /*5700*/  IMAD.MOV.U32 R13, RZ, RZ, RZ ;  /* 0x000000ffff0d7224 */ /* 0x000fe200078e00ff */
[----:B------:R-:W3:Y:S01]  /*5710*/  LDCU.64 UR6, c[0x4][0x88] ;  /* 0x01001100ff0677ac */ /* 0x000ee20008000a00 */
[----:B------:R-:W4:Y:S01]  /*5720*/  LDCU.64 UR4, c[0x4][0x8] ;  /* 0x01000100ff0477ac */ /* 0x000f220008000a00 */
[----:B-1----:R-:W-:Y:S02]  /*5730*/  MOV R4, UR8 ;  /* 0x0000000800047c02 */ /* 0x002fe40008000f00 */
[----:B------:R-:W-:Y:S02]  /*5740*/  MOV R5, UR9 ;  /* 0x0000000900057c02 */ /* 0x000fe40008000f00 */
[----:B---3--:R-:W-:Y:S01]  /*5750*/  MOV R7, UR7 ;  /* 0x0000000700077c02 */ /* 0x008fe20008000f00 */
[----:B------:R-:W-:Y:S01]  /*5760*/  IMAD.U32 R6, RZ, RZ, UR6 ;  /* 0x00000006ff067e24 */ /* 0x000fe2000f8e00ff */
[----:B----4-:R-:W-:Y:S01]  /*5770*/  MOV R11, UR5 ;  /* 0x00000005000b7c02 */ /* 0x010fe20008000f00 */
[----:B------:R-:W-:Y:S02]  /*5780*/  IMAD.U32 R10, RZ, RZ, UR4 ;  /* 0x00000004ff0a7e24 */ /* 0x000fe4000f8e00ff */
[----:B------:R-:W-:Y:S07]  /*5790*/  LEPC R20, `(.L_x_86) ;  /* 0x000000001014794e */ /* 0x000fee0000000000 */
[----:B--2---:R-:W-:Y:S05]  /*57a0*/  CALL.ABS.NOINC R2 ;  /* 0x0000000002007343 */ /* 0x004fea0003c00000 */
.L_x_86:
[----:B------:R-:W-:Y:S05]  /*57b0*/  BSYNC.RECONVERGENT B6 ;  /* 0x0000000000067941 */ /* 0x000fea0003800200 */
.L_x_85:
[----:B------:R-:W-:Y:S01]  /*57c0*/  ISETP.NE.U32.AND P4, PT, R54, RZ, PT ;  /* 0x000000ff3600720c */ /* 0x000fe20003f85070 */
[----:B------:R-:W-:Y:S01]  /*57d0*/  UISETP.NE.AND UP2, UPT, UR50, URZ, UPT ;  /* 0x000000ff3200728c */ /* 0x000fe2000bf45270 */
[----:B------:R-:W-:Y:S01]  /*57e0*/  ISETP.NE.U32.AND P2, PT, RZ, UR38, PT ;  /* 0x00000026ff007c0c */ /* 0x000fe2000bf45070 */
[----:B------:R-:W-:Y:S01]  /*57f0*/  UISETP.NE.U32.AND UP1, UPT, UR44, URZ, UPT ;  /* 0x000000ff2c00728c */ /* 0x000fe2000bf25070 */
[----:B------:R-:W-:Y:S01]  /*5800*/  ISETP.NE.AND.EX P4, PT, R55, RZ, PT, P4 ;  /* 0x000000ff3700720c */ /* 0x000fe20003f85340 */
[----:B------:R-:W-:Y:S01]  /*5810*/  UPLOP3.LUT UP0, UPT, UPT, UPT, UPT, 0x40, 0x4 ;  /* 0x000000000004789c */ /* 0x000fe20003f0e870 */
[----:B------:R-:W-:Y:S01]  /*5820*/  ISETP.NE.AND.EX P2, PT, RZ, UR39, PT, P2 ;  /* 0x00000027ff007c0c */ /* 0x000fe2000bf45320 */
[----:B------:R-:W-:Y:S01]  /*5830*/  UISETP.NE.AND.EX UP1, UPT, UR45, URZ, UPT, UP1 ;  /* 0x000000ff2d00728c */ /* 0x000fe2000bf25310 */
[----:B------:R-:W-:Y:S04]  /*5840*/  PLOP3.LUT P1, PT, PT, PT, UP2, 0x80, 0x8 ;  /* 0x000000000008781c */ /* 0x000fe80003f2f028 */
[----:B------:R-:W-:Y:S06]  /*5850*/  @UP2 UPLOP3.LUT UP0, UPT, UPT, UPT, UP1, 0x80, 0x8 ;  /* 0x000000000008289c */ /* 0x000fec0003f0f010 */
[----:B------:R-:W-:Y:S01]  /*5860*/  PLOP3.LUT P0, PT, PT, PT, UP0, 0x80, 0x8 ;  /* 0x000000000008781c */ /* 0x000fe20003f0f008 */
[----:B------:R-:W-:Y:S01]  /*5870*/  @!UPT UIADD3 URZ, UPT, UPT, URZ, URZ, URZ ;  /* 0x000000fffffff290 */ /* 0x000fe2000fffe0ff */
[----:B------:R-:W-:Y:S11]  /*5880*/  BRA.U !UP1, `(.L_x_88) ;  /* 0x0000000109387547 */ /* 0x000ff6000b800000 */
[----:B------:R-:W-:Y:S01]  /*5890*/  UISETP.NE.U32.AND UP0, UPT, UR38, URZ, UPT ;  /* 0x000000ff2600728c */ /* 0x000fe2000bf05070 */
[----:B------:R-:W-:Y:S02]  /*58a0*/  HFMA2 R0, -RZ, RZ, 0, 5.9604644775390625e-08 ;  /* 0x00000001ff007431 */ /* 0x000fe400000001ff */
[----:B------:R-:W-:Y:S01]  /*58b0*/  IMAD.MOV.U32 R59, RZ, RZ, 0x1 ;  /* 0x00000001ff3b7424 */ /* 0x000fe200078e00ff */
[----:B------:R-:W-:Y:S06]  /*58c0*/  UISETP.NE.AND.EX UP0, UPT, UR39, URZ, UPT, UP0 ;  /* 0x000000ff2700728c */ /* 0x000fec000bf05300 */
[----:B------:R-:W-:Y:S05]  /*58d0*/  PLOP3.LUT P3, PT, PT, PT, UP0, 0x80, 0x8 ;  /* 0x000000000008781c */ /* 0x000fea0003f6f008 */
[----:B------:R-:W1:Y:S01]  /*58e0*/  @UP0 LDCU.64 UR6, c[0x0][0x888] ;  /* 0x00011100ff0607ac */ /* 0x000e620008000a00 */
[----:B------:R-:W-:Y:S07]  /*58f0*/  @UP0 UIMAD UR4, UR36, UR44, URZ ;  /* 0x0000002c240402a4 */ /* 0x000fee000f8e02ff */
[----:B------:R-:W-:Y:S01]  /*5900*/  @!P3 PRMT R59, R0, 0x7610, R59 ;  /* 0x00007610003bb816 */ /* 0x000fe2000000003b */
[----:B-1----:R-:W-:Y:S03]  /*5910*/  @UP0 UIMAD.WIDE UR6, UR4, 0x4, UR6 ;  /* 0x00000004040608a5 */ /* 0x002fe6000f8e0206 */
[----:B------:R-:W1:Y:S03]  /*5920*/  @!UP0 LDCU UR4, c[0x0][0x880] ;  /* 0x00011000ff0487ac */ /* 0x000e660008000800 */
[----:B------:R-:W-:Y:S01]  /*5930*/  IMAD.U32 R2, RZ, RZ, UR6 ;  /* 0x00000006ff027e24 */ /* 0x000fe2000f8e00ff */
[----:B------:R-:W-:Y:S05]  /*5940*/  MOV R3, UR7 ;  /* 0x0000000700037c02 */ /* 0x000fea0008000f00 */
[----:B-----5:R2:W5:Y:S02]  /*5950*/  @P3 LDG.E R35, desc[UR46][R2.64] ;  /* 0x0000002e02233981 */ /* 0x020564000c1e1900 */
[----:B-12---:R-:W-:Y:S02]  /*5960*/  @!P3 IMAD.U32 R35, RZ, RZ, UR4 ;  /* 0x00000004ff23be24 */ /* 0x006fe4000f8e00ff */
.L_x_88:
[----:B------:R-:W-:Y:S05]  /*5970*/  @!P4 BRA `(.L_x_89) ;  /* 0x000000000020c947 */ /* 0x000fea0003800000 */
[----:B------:R-:W-:Y:S04]  /*5980*/  ISETP.NE.U32.AND P3, PT, R52, RZ, PT ;  /* 0x000000ff3400720c */ /* 0x000fe80003f65070 */
[----:B------:R-:W-:Y:S11]  /*5990*/  ISETP.NE.AND.EX P3, PT, R53, RZ, PT, P3 ;  /* 0x000000ff3500720c */ /* 0x000ff60003f65330 */
[----:B------:R-:W-:Y:S02]  /*59a0*/  @!UPT UIADD3 URZ, UPT, UPT, URZ, URZ, URZ ;  /* 0x000000fffffff290 */ /* 0x000fe4000fffe0ff */
[----:B------:R-:W1:Y:S01]  /*59b0*/  @P3 LDC.64 R2, c[0x0][0x8a8] ;  /* 0x00022a00ff023b82 */ /* 0x000e620000000a00 */
[----:B------:R-:W-:Y:S04]  /*59c0*/  @P3 IMAD R0, R54, UR36, RZ ;  /* 0x0000002436003c24 */ /* 0x000fe8000f8e02ff */
[----:B-1----:R-:W-:Y:S05]  /*59d0*/  @P3 IMAD.WIDE R2, R0, 0x4, R2 ;  /* 0x0000000400023825 */ /* 0x002fea00078e0202 */
[----:B-----5:R1:W5:Y:S02]  /*59e0*/  @P3 LDG.E R33, desc[UR46][R2.64] ;  /* 0x0000002e02213981 */ /* 0x020364000c1e1900 */
[----:B-1----:R-:W2:Y:S02]  /*59f0*/  @!P3 LDC R33, c[0x0][0x8a0] ;  /* 0x00022800ff21bb82 */ /* 0x002ea40000000800 */
.L_x_89:
[----:B-----5:R-:W-:Y:S01]  /*5a00*/  FSETP.NEU.AND P3, PT, R35, RZ, PT ;  /* 0x000000ff2300720b */ /* 0x020fe20003f6d000 */
[----:B------:R-:W-:Y:S01]  /*5a10*/  IMAD.SHL.U32 R80, R64, 0x2, RZ ;  /* 0x0000000240507824 */ /* 0x000fe200078e00ff */
[----:B------:R-:W-:Y:S01]  /*5a20*/  SEL R7, RZ, 0xffffffff, P2 ;  /* 0xffffffffff077807 */ /* 0x000fe20001000000 */
[----:B------:R-:W-:Y:S01]  /*5a30*/  BSSY B1, `(.L_x_90) ;  /* 0x0000036000017945 */ /* 0x000fe20003800000 */
[----:B------:R-:W-:Y:S01]  /*5a40*/  @P1 LOP3.LUT P2, RZ, R59, 0xff, RZ, 0xc0, !PT ;  /* 0x000000ff3bff1812 */ /* 0x000fe2000784c0ff */
[----:B------:R-:W-:Y:S01]  /*5a50*/  VIADD R78, R80, UR48 ;  /* 0x00000030504e7c36 */ /* 0x000fe20008000000 */
[----:B------:R-:W-:Y:S01]  /*5a60*/  @P1 SEL R2, RZ, 0xffffffff, P3 ;  /* 0xffffffffff021807 */ /* 0x000fe20001800000 */
[----:B------:R-:W-:Y:S01]  /*5a70*/  IMAD.MOV.U32 R81, RZ, RZ, 0x1 ;  /* 0x00000001ff517424 */ /* 0x000fe200078e00ff */
[----:B------:R-:W-:Y:S01]  /*5a80*/  LOP3.LUT R70, R70, 0x1, RZ, 0x3c, !PT ;  /* 0x0000000146467812 */ /* 0x000fe200078e3cff */
[----:B------:R-:W-:Y:S01]  /*5a90*/  IMAD.MOV.U32 R39, RZ, RZ, RZ ;  /* 0x000000ffff277224 */ /* 0x000fe200078e00ff */
[----:B------:R-:W-:Y:S02]  /*5aa0*/  @P0 SEL R2, R7, R2, !P2 ;  /* 0x0000000207020207 */ /* 0x000fe40005000000 */
[----:B------:R-:W-:Y:S02]  /*5ab0*/  CS2R R50, SRZ ;  /* 0x0000000000327805 */ /* 0x000fe4000001ff00 */
[----:B------:R-:W-:Y:S02]  /*5ac0*/  LEA R79, R30, UR48, 0x3 ;  /* 0x000000301e4f7c11 */ /* 0x000fe4000f8e18ff */
[----:B------:R-:W-:Y:S02]  /*5ad0*/  CS2R R48, SRZ ;  /* 0x0000000000307805 */ /* 0x000fe4000001ff00 */
[----:B------:R-:W-:Y:S02]  /*5ae0*/  @P1 LOP3.LUT R2, R2, 0x1, RZ, 0xc0, !PT ;  /* 0x0000000102021812 */ /* 0x000fe400078ec0ff */
[----:B------:R-:W-:Y:S02]  /*5af0*/  CS2R R42, SRZ ;  /* 0x00000000002a7805 */ /* 0x000fe4000001ff00 */
[----:B------:R-:W-:Y:S02]  /*5b00*/  SHF.L.U32 R0, R69, 0x1f, RZ ;  /* 0x0000001f45007819 */ /* 0x000fe400000006ff */
[----:B------:R-:W-:Y:S02]  /*5b10*/  CS2R R40, SRZ ;  /* 0x0000000000287805 */ /* 0x000fe4000001ff00 */
[----:B------:R-:W-:Y:S01]  /*5b20*/  ISETP.NE.U32.OR P5, PT, R2, 0x1, !P1 ;  /* 0x000000010200780c */ /* 0x000fe20004fa5470 */
[----:B------:R-:W-:Y:S01]  /*5b30*/  IMAD.IADD R77, R71, 0x1, R78 ;  /* 0x00000001474d7824 */ /* 0x000fe200078e024e */
[----:B------:R-:W-:Y:S02]  /*5b40*/  PLOP3.LUT P2, PT, PT, PT, UP1, 0x80, 0x8 ;  /* 0x000000000008781c */ /* 0x000fe40003f4f018 */
[----:B------:R-:W-:Y:S02]  /*5b50*/  LEA.HI R5, R30, R30, RZ, 0x1 ;  /* 0x0000001e1e057211 */ /* 0x000fe400078f08ff */
[----:B------:R-:W-:Y:S02]  /*5b60*/  LOP3.LUT P4, R74, R59, 0xff, RZ, 0xc0, !PT ;  /* 0x000000ff3b4a7812 */ /* 0x000fe4000788c0ff */
[----:B------:R-:W-:Y:S01]  /*5b70*/  SEL R2, RZ, 0xffffffff, P3 ;  /* 0xffffffffff027807 */ /* 0x000fe20001800000 */
[C---:B------:R-:W-:Y:S01]  /*5b80*/  IMAD.SHL.U32 R3, R5.reuse, 0x40, RZ ;  /* 0x0000004005037824 */ /* 0x040fe200078e00ff */
[----:B------:R-:W-:Y:S02]  /*5b90*/  LOP3.LUT R5, R5, 0xffe, RZ, 0xc0, !PT ;  /* 0x00000ffe05057812 */ /* 0x000fe400078ec0ff */
[----:B------:R-:W-:Y:S02]  /*5ba0*/  P2R R76, PR, RZ, 0x20 ;  /* 0x00000020ff4c7803 */ /* 0x000fe40000000000 */
[----:B------:R-:W-:Y:S01]  /*5bb0*/  @P5 SHF.L.U32 R4, R70, 0x1f, RZ ;  /* 0x0000001f46045819 */ /* 0x000fe200000006ff */
[----:B------:R-:W-:Y:S01]  /*5bc0*/  IMAD.IADD R34, R30, 0x1, -R5 ;  /* 0x000000011e227824 */ /* 0x000fe200078e0a05 */
[----:B------:R-:W-:Y:S02]  /*5bd0*/  @P2 SEL R2, R7, R2, !P4 ;  /* 0x0000000207022207 */ /* 0x000fe40006000000 */
[----:B------:R-:W1:Y:S01]  /*5be0*/  @P5 SYNCS.PHASECHK.TRANS64.TRYWAIT P1, [UR48+0x40], R4 ;  /* 0x00004004ff0055a7 */ /* 0x000e620008021130 */
[----:B------:R-:W-:Y:S02]  /*5bf0*/  LOP3.LUT R3, R3, 0xffffff80, RZ, 0xc0, !PT ;  /* 0xffffff8003037812 */ /* 0x000fe400078ec0ff */
[----:B------:R-:W-:Y:S03]  /*5c00*/  LOP3.LUT R2, R2, 0x1, RZ, 0xc0, !PT ;  /* 0x0000000102027812 */ /* 0x000fe600078ec0ff */
[----:B------:R-:W-:Y:S01]  /*5c10*/  IMAD.IADD R3, R32, 0x1, R3 ;  /* 0x0000000120037824 */ /* 0x000fe200078e0203 */
[----:B------:R-:W-:Y:S03]  /*5c20*/  ISETP.NE.U32.AND P2, PT, R2, 0x1, PT ;  /* 0x000000010200780c */ /* 0x000fe60003f45070 */
[----:B------:R-:W-:Y:S01]  /*5c30*/  IMAD R34, R34, 0x100000, R3 ;  /* 0x0010000022227824 */ /* 0x000fe200078e0203 */
[----:B------:R-:W-:Y:S01]  /*5c40*/  P2R R82, PR, RZ, 0x4 ;  /* 0x00000004ff527803 */ /* 0x000fe20000000000 */
[----:B------:R3:W4:Y:S01]  /*5c50*/  SYNCS.PHASECHK.TRANS64.TRYWAIT P0, [R79+URZ+0xb0], R0 ;  /* 0x0000b0004f0075a7 */ /* 0x00072200080011ff */
[----:B-1----:R-:W-:Y:S01]  /*5c60*/  @P5 SEL R81, RZ, 0x1, !P1 ;  /* 0x00000001ff515807 */ /* 0x002fe20004800000 */
[----:B---3--:R-:W-:Y:S06]  /*5c70*/  @!P5 BRA `(.L_x_91) ;  /* 0x000000000044d947 */ /* 0x008fec0003800000 */
[----:B------:R-:W-:Y:S01]  /*5c80*/  IMAD.MOV.U32 R50, RZ, RZ, RZ ;  /* 0x000000ffff327224 */ /* 0x000fe200078e00ff */
[----:B------:R-:W-:Y:S01]  /*5c90*/  ISETP.NE.AND P1, PT, R81, RZ, PT ;  /* 0x000000ff5100720c */ /* 0x000fe20003f25270 */
[----:B------:R-:W-:Y:S01]  /*5ca0*/  BSSY B0, `(.L_x_92) ;  /* 0x0000008000007945 */ /* 0x000fe20003800000 */
[----:B------:R-:W-:Y:S02]  /*5cb0*/  CS2R R42, SRZ ;  /* 0x00000000002a7805 */ /* 0x000fe4000001ff00 */
[----:B------:R-:W-:Y:S02]  /*5cc0*/  CS2R R40, SRZ ;  /* 0x0000000000287805 */ /* 0x000fe4000001ff00 */
[----:B------:R-:W-:Y:S07]  /*5cd0*/  CS2R R48, SRZ ;  /* 0x0000000000307805 */ /* 0x000fee000001ff00 */
[----:B------:R-:W-:Y:S05]  /*5ce0*/  @P1 BRA `(.L_x_93) ;  /* 0x00000000000c1947 */ /* 0x000fea0003800000 */
[----:B------:R-:W-:Y:S04]  /*5cf0*/  SHF.L.U32 R3, R70, 0x1f, RZ ;  /* 0x0000001f46037819 */ /* 0x000fe800000006ff */
[----:B------:R-:W1:Y:S02]  /*5d00*/  SYNCS.PHASECHK.TRANS64.TRYWAIT P1, [UR48+0x40], R3 ;  /* 0x00004003ff0075a7 */ /* 0x000e640008021130 */
[----:B-1----:R-:W-:Y:S05]  /*5d10*/  @!P1 BRA `(.L_x_94) ;  /* 0x0000002c009c9947 */ /* 0x002fea0003800000 */
.L_x_93:
[----:B------:R-:W-:Y:S05]  /*5d20*/  BSYNC B0 ;  /* 0x0000000000007941 */ /* 0x000fea0003800000 */
.L_x_92:
[----:B------:R-:W-:Y:S01]  /*5d30*/  ISETP.NE.AND P1, PT, R82, RZ, PT ;  /* 0x000000ff5200720c */ /* 0x000fe20003f25270 */
[----:B------:R-:W-:Y:S11]  /*5d40*/  HFMA2 R39, -RZ, RZ, 0, 5.9604644775390625e-08 ;  /* 0x00000001ff277431 */ /* 0x000ff600000001ff */
[----:B------:R-:W-:Y:S01]  /*5d50*/  @!UPT UIADD3 URZ, UPT, UPT, URZ, URZ, URZ ;  /* 0x000000fffffff290 */ /* 0x000fe2000fffe0ff */
[----:B------:R-:W-:Y:S05]  /*5d60*/  @P1 WARPSYNC.ALL ;  /* 0x0000000000001948 */ /* 0x000fea0003800000 */
[----:B------:R3:W1:Y:S04]  /*5d70*/  @P1 LDSM.16.M88.4 R40, [R80+UR48+0x200] ;  /* 0x000200305028183b */ /* 0x0006680008000200 */
[----:B------:R3:W1:Y:S02]  /*5d80*/  @P1 LDSM.16.M88.4 R48, [R77+0x200] ;  /* 0x000200004d30183b */ /* 0x0006640000000200 */
.L_x_91:
[----:B------:R-:W-:Y:S05]  /*5d90*/  BSYNC B1 ;  /* 0x0000000000017941 */ /* 0x000fea0003800000 */
.L_x_90:
[----:B-1----:R-:W-:Y:S04]  /*5da0*/  SHF.R.U32.HI R2, RZ, 0x15, R34 ;  /* 0x00000015ff027819 */ /* 0x002fe80000011622 */
[----:B------:R-:W-:Y:S01]  /*5db0*/  LOP3.LUT P1, RZ, R2, 0x3, R65, 0x48, !PT ;  /* 0x0000000302ff7812 */ /* 0x000fe20007824841 */
[----:B------:R-:W-:Y:S01]  /*5dc0*/  @!UPT UIADD3 URZ, UPT, UPT, URZ, URZ, URZ ;  /* 0x000000fffffff290 */ /* 0x000fe2000fffe0ff */
[----:B----4-:R-:W-:Y:S11]  /*5dd0*/  @P0 BRA `(.L_x_95) ;  /* 0x0000000000080947 */ /* 0x010ff60003800000 */
[----:B------:R-:W1:Y:S02]  /*5de0*/  SYNCS.PHASECHK.TRANS64.TRYWAIT P0, [R79+URZ+0xb0], R0 ;  /* 0x0000b0004f0075a7 */ /* 0x000e6400080011ff */
[----:B-1----:R-:W-:Y:S05]  /*5df0*/  @!P0 BRA `(.L_x_96) ;  /* 0x0000002c007c8947 */ /* 0x002fea0003800000 */
.L_x_95:
[----:B------:R-:W-:Y:S05]  /*5e00*/  @!P1 BRA `(.L_x_97) ;  /* 0x0000000000409947 */ /* 0x000fea0003800000 */
[----:B------:R-:W4:Y:S01]  /*5e10*/  LDCU.64 UR8, c[0x4][0x70] ;  /* 0x01000e00ff0877ac */ /* 0x000f220008000a00 */
[----:B------:R-:W-:Y:S01]  /*5e20*/  MOV R3, 0x0 ;  /* 0x0000000000037802 */ /* 0x000fe20000000f00 */
[----:B------:R-:W-:Y:S02]  /*5e30*/  HFMA2 R12, -RZ, RZ, 0, 5.9604644775390625e-08 ;  /* 0x00000001ff0c7431 */ /* 0x000fe400000001ff */
[----:B------:R-:W-:Y:S02]  /*5e40*/  IMAD.MOV.U32 R8, RZ, RZ, 0x192 ;  /* 0x00000192ff087424 */ /* 0x000fe400078e00ff */
[----:B------:R-:W-:Y:S01]  /*5e50*/  IMAD.MOV.U32 R13, RZ, RZ, RZ ;  /* 0x000000ffff0d7224 */ /* 0x000fe200078e00ff */
[----:B------:R-:W5:Y:S01]  /*5e60*/  LDCU.64 UR6, c[0x4][0x78] ;  /* 0x01000f00ff0677ac */ /* 0x000f620008000a00 */
[----:B------:R-:W1:Y:S01]  /*5e70*/  LDC.64 R2, c[0x4][R3] ;  /* 0x0100000003027b82 */ /* 0x000e620000000a00 */
[----:B------:R-:W2:Y:S01]  /*5e80*/  LDCU.64 UR4, c[0x4][0x10] ;  /* 0x01000200ff0477ac */ /* 0x000ea20008000a00 */
[----:B----4-:R-:W-:Y:S01]  /*5e90*/  MOV R5, UR9 ;  /* 0x0000000900057c02 */ /* 0x010fe20008000f00 */
[----:B------:R-:W-:Y:S01]  /*5ea0*/  IMAD.U32 R4, RZ, RZ, UR8 ;  /* 0x00000008ff047e24 */ /* 0x000fe2000f8e00ff */
[----:B-----5:R-:W-:Y:S01]  /*5eb0*/  MOV R7, UR7 ;  /* 0x0000000700077c02 */ /* 0x020fe20008000f00 */
[----:B------:R-:W-:Y:S01]  /*5ec0*/  IMAD.U32 R6, RZ, RZ, UR6 ;  /* 0x00000006ff067e24 */ /* 0x000fe2000f8e00ff */
[----:B--2---:R-:W-:Y:S01]  /*5ed0*/  MOV R11, UR5 ;  /* 0x00000005000b7c02 */ /* 0x004fe20008000f00 */
[----:B------:R-:W-:Y:S02]  /*5ee0*/  IMAD.U32 R10, RZ, RZ, UR4 ;  /* 0x00000004ff0a7e24 */ /* 0x000fe4000f8e00ff */
[----:B------:R-:W-:Y:S07]  /*5ef0*/  LEPC R20, `(.L_x_97) ;  /* 0x000000001014794e */ /* 0x000fee0000000000 */
[----:B-1-3--:R-:W-:Y:S05]  /*5f00*/  CALL.ABS.NOINC R2 ;  /* 0x0000000002007343 */ /* 0x00afea0003c00000 */
.L_x_97:
[----:B------:R-:W-:Y:S01]  /*5f10*/  SHF.L.U32 R20, R40, 0x10, RZ ;  /* 0x0000001028147819 */ /* 0x000fe200000006ff */
[----:B------:R-:W-:Y:S05]  /*5f20*/  WARPSYNC.ALL ;  /* 0x0000000000007948 */ /* 0x000fea0003800000 */
[----:B------:R-:W-:Y:S01]  /*5f30*/  R2UR UR4, R34 ;  /* 0x00000000220472ca */ /* 0x000fe200000e0000 */
[----:B------:R-:W-:Y:S01]  /*5f40*/  BSSY.RECONVERGENT B0, `(.L_x_98) ;  /* 0x000004e000007945 */ /* 0x000fe20003800200 */
[----:B------:R-:W-:Y:S02]  /*5f50*/  LOP3.LUT R21, R40, 0xffff0000, RZ, 0xc0, !PT ;  /* 0xffff000028157812 */ /* 0x000fe400078ec0ff */
[----:B------:R-:W-:Y:S02]  /*5f60*/  LOP3.LUT R36, R41, 0xffff0000, RZ, 0xc0, !PT ;  /* 0xffff000029247812 */ /* 0x000fe400078ec0ff */
[----:B------:R-:W-:Y:S02]  /*5f70*/  SHF.L.U32 R37, R43, 0x10, RZ ;  /* 0x000000102b257819 */ /* 0x000fe400000006ff */
[----:B------:R-:W-:Y:S02]  /*5f80*/  LOP3.LUT R38, R51, 0xffff0000, RZ, 0xc0, !PT ;  /* 0xffff000033267812 */ /* 0x000fe400078ec0ff */
[----:B------:R-:W-:Y:S03]  /*5f90*/  ISETP.NE.AND P0, PT, R72, RZ, PT ;  /* 0x000000ff4800720c */ /* 0x000fe60003f05270 */
[----:B------:R-:W1:Y:S02]  /*5fa0*/  LDTM.16dp256bit.x4 R4, tmem[UR4] ;  /* 0x00000004000479ee */ /* 0x000e640008120000 */
[C---:B-12---:R-:W-:Y:S01]  /*5fb0*/  FMUL R0, R33.reuse, R4 ;  /* 0x0000000421007220 */ /* 0x046fe20000400000 */
[C---:B------:R-:W-:Y:S01]  /*5fc0*/  FMUL R2, R33.reuse, R5 ;  /* 0x0000000521027220 */ /* 0x040fe20000400000 */
[C---:B------:R-:W-:Y:S01]  /*5fd0*/  FMUL R3, R33.reuse, R6 ;  /* 0x0000000621037220 */ /* 0x040fe20000400000 */
[----:B------:R-:W-:Y:S01]  /*5fe0*/  FMUL R7, R33, R7 ;  /* 0x0000000721077220 */ /* 0x000fe20000400000 */
[----:B------:R-:W-:Y:S01]  /*5ff0*/  FFMA R0, R35, R20, R0 ;  /* 0x0000001423007223 */ /* 0x000fe20000000000 */
[----:B------:R-:W-:Y:S01]  /*6000*/  SHF.L.U32 R20, R41, 0x10, RZ ;  /* 0x0000001029147819 */ /* 0x000fe200000006ff */
[----:B------:R-:W-:Y:S01]  /*6010*/  FFMA R2, R35, R21, R2 ;  /* 0x0000001523027223 */ /* 0x000fe20000000002 */
[C---:B------:R-:W-:Y:S01]  /*6020*/  SHF.L.U32 R21, R42.reuse, 0x10, RZ ;  /* 0x000000102a157819 */ /* 0x040fe200000006ff */
[C---:B------:R-:W-:Y:S01]  /*6030*/  FMUL R4, R33.reuse, R8 ;  /* 0x0000000821047220 */ /* 0x040fe20000400000 */
[----:B------:R-:W-:Y:S01]  /*6040*/  FMUL R5, R33, R9 ;  /* 0x0000000921057220 */ /* 0x000fe20000400000 */
[C---:B------:R-:W-:Y:S01]  /*6050*/  FFMA R3, R35.reuse, R20, R3 ;  /* 0x0000001423037223 */ /* 0x040fe20000000003 */
[----:B------:R-:W-:Y:S01]  /*6060*/  LOP3.LUT R20, R42, 0xffff0000, RZ, 0xc0, !PT ;  /* 0xffff00002a147812 */ /* 0x000fe200078ec0ff */
[----:B------:R-:W-:Y:S01]  /*6070*/  FFMA R7, R35, R36, R7 ;  /* 0x0000002423077223 */ /* 0x000fe20000000007 */
[----:B------:R-:W-:Y:S01]  /*6080*/  LOP3.LUT R36, R43, 0xffff0000, RZ, 0xc0, !PT ;  /* 0xffff00002b247812 */ /* 0x000fe200078ec0ff */
[C---:B------:R-:W-:Y:S01]  /*6090*/  FMUL R6, R33.reuse, R10 ;  /* 0x0000000a21067220 */ /* 0x040fe20000400000 */
[----:B------:R-:W-:Y:S01]  /*60a0*/  F2FP.BF16.F32.PACK_AB R44, R2, R0 ;  /* 0x00000000022c723e */ /* 0x000fe200000010ff */
[----:B------:R-:W-:Y:S01]  /*60b0*/  FMUL R11, R33, R11 ;  /* 0x0000000b210b7220 */ /* 0x000fe20000400000 */
[----:B------:R-:W-:Y:S01]  /*60c0*/  F2FP.BF16.F32.PACK_AB R45, R7, R3 ;  /* 0x00000003072d723e */ /* 0x000fe200000010ff */
[----:B------:R-:W-:Y:S01]  /*60d0*/  FFMA R4, R35, R21, R4 ;  /* 0x0000001523047223 */ /* 0x000fe20000000004 */
[----:B------:R-:W-:Y:S01]  /*60e0*/  SHF.L.U32 R21, R49, 0x10, RZ ;  /* 0x0000001031157819 */ /* 0x000fe200000006ff */
[C---:B------:R-:W-:Y:S01]  /*60f0*/  FFMA R5, R35.reuse, R20, R5 ;  /* 0x0000001423057223 */ /* 0x040fe20000000005 */
[C---:B------:R-:W-:Y:S01]  /*6100*/  SHF.L.U32 R20, R48.reuse, 0x10, RZ ;  /* 0x0000001030147819 */ /* 0x040fe200000006ff */
[----:B------:R-:W-:Y:S01]  /*6110*/  FFMA R6, R35, R37, R6 ;  /* 0x0000002523067223 */ /* 0x000fe20000000006 */
[----:B------:R-:W-:Y:S01]  /*6120*/  SHF.L.U32 R37, R51, 0x10, RZ ;  /* 0x0000001033257819 */ /* 0x000fe200000006ff */
[----:B------:R-:W-:Y:S01]  /*6130*/  FFMA R11, R35, R36, R11 ;  /* 0x00000024230b7223 */ /* 0x000fe2000000000b */
[C---:B------:R-:W-:Y:S01]  /*6140*/  FMUL R8, R33.reuse, R12 ;  /* 0x0000000c21087220 */ /* 0x040fe20000400000 */
[----:B------:R-:W-:Y:S01]  /*6150*/  LOP3.LUT R36, R48, 0xffff0000, RZ, 0xc0, !PT ;  /* 0xffff000030247812 */ /* 0x000fe200078ec0ff */
[C---:B------:R-:W-:Y:S01]  /*6160*/  FMUL R9, R33.reuse, R13 ;  /* 0x0000000d21097220 */ /* 0x040fe20000400000 */
[----:B------:R-:W-:Y:S01]  /*6170*/  FMUL R10, R33, R14 ;  /* 0x0000000e210a7220 */ /* 0x000fe20000400000 */
[----:B------:R-:W-:Y:S01]  /*6180*/  FFMA R8, R35, R20, R8 ;  /* 0x0000001423087223 */ /* 0x000fe20000000008 */
[----:B------:R-:W-:Y:S01]  /*6190*/  LOP3.LUT R20, R49, 0xffff0000, RZ, 0xc0, !PT ;  /* 0xffff000031147812 */ /* 0x000fe200078ec0ff */
[C---:B------:R-:W-:Y:S01]  /*61a0*/  FFMA R9, R35.reuse, R36, R9 ;  /* 0x0000002423097223 */ /* 0x040fe20000000009 */
[----:B------:R-:W-:Y:S01]  /*61b0*/  FFMA R10, R35, R21, R10 ;  /* 0x00000015230a7223 */ /* 0x000fe2000000000a */
[C---:B------:R-:W-:Y:S01]  /*61c0*/  FMUL R15, R33.reuse, R15 ;  /* 0x0000000f210f7220 */ /* 0x040fe20000400000 */
[C---:B------:R-:W-:Y:S01]  /*61d0*/  SHF.L.U32 R21, R50.reuse, 0x10, RZ ;  /* 0x0000001032157819 */ /* 0x040fe200000006ff */
[C---:B------:R-:W-:Y:S01]  /*61e0*/  FMUL R12, R33.reuse, R16 ;  /* 0x00000010210c7220 */ /* 0x040fe20000400000 */
[----:B------:R-:W-:Y:S01]  /*61f0*/  LOP3.LUT R36, R50, 0xffff0000, RZ, 0xc0, !PT ;  /* 0xffff000032247812 */ /* 0x000fe200078ec0ff */
[C---:B------:R-:W-:Y:S01]  /*6200*/  FMUL R13, R33.reuse, R17 ;  /* 0x00000011210d7220 */ /* 0x040fe20000400000 */
[----:B------:R-:W-:Y:S01]  /*6210*/  FMUL R14, R33, R18 ;  /* 0x00000012210e7220 */ /* 0x000fe20000400000 */
[----:B------:R-:W-:Y:S01]  /*6220*/  FFMA R15, R35, R20, R15 ;  /* 0x00000014230f7223 */ /* 0x000fe2000000000f */
[----:B------:R-:W-:Y:S01]  /*6230*/  FMUL R19, R33, R19 ;  /* 0x0000001321137220 */ /* 0x000fe20000400000 */
[C---:B------:R-:W-:Y:S01]  /*6240*/  FFMA R12, R35.reuse, R21, R12 ;  /* 0x00000015230c7223 */ /* 0x040fe2000000000c */
[C---:B------:R-:W-:Y:S01]  /*6250*/  FFMA R13, R35.reuse, R36, R13 ;  /* 0x00000024230d7223 */ /* 0x040fe2000000000d */
[C---:B------:R-:W-:Y:S01]  /*6260*/  FFMA R14, R35.reuse, R37, R14 ;  /* 0x00000025230e7223 */ /* 0x040fe2000000000e */
[----:B------:R-:W-:Y:S01]  /*6270*/  FFMA R19, R35, R38, R19 ;  /* 0x0000002623137223 */ /* 0x000fe20000000013 */
[----:B------:R-:W-:Y:S02]  /*6280*/  F2FP.BF16.F32.PACK_AB R46, R5, R4 ;  /* 0x00000004052e723e */ /* 0x000fe400000010ff */
[----:B------:R-:W-:Y:S02]  /*6290*/  F2FP.BF16.F32.PACK_AB R47, R11, R6 ;  /* 0x000000060b2f723e */ /* 0x000fe400000010ff */
[----:B------:R-:W-:Y:S02]  /*62a0*/  F2FP.BF16.F32.PACK_AB R84, R9, R8 ;  /* 0x000000080954723e */ /* 0x000fe400000010ff */
[----:B------:R-:W-:Y:S01]  /*62b0*/  F2FP.BF16.F32.PACK_AB R85, R15, R10 ;  /* 0x0000000a0f55723e */ /* 0x000fe200000010ff */
[----:B------:R1:W-:Y:S01]  /*62c0*/  STSM.16.M88.4 [R78+0x200], R44 ;  /* 0x0002002c4e007844 */ /* 0x0003e20000000200 */
[----:B------:R-:W-:Y:S02]  /*62d0*/  F2FP.BF16.F32.PACK_AB R86, R13, R12 ;  /* 0x0000000c0d56723e */ /* 0x000fe400000010ff */
[----:B------:R-:W-:Y:S05]  /*62e0*/  F2FP.BF16.F32.PACK_AB R87, R19, R14 ;  /* 0x0000000e1357723e */ /* 0x000fea00000010ff */
[----:B------:R1:W-:Y:S01]  /*62f0*/  STSM.16.M88.4 [R77+0x200], R84 ;  /* 0x000200544d007844 */ /* 0x0003e20000000200 */
[----:B------:R-:W-:Y:S01]  /*6300*/  @!PT LDS RZ, [RZ] ;  /* 0x00000000fffff984 */ /* 0x000fe20000000800 */
[----:B------:R-:W-:Y:S01]  /*6310*/  @!PT LDS RZ, [RZ] ;  /* 0x00000000fffff984 */ /* 0x000fe20000000800 */
[----:B------:R-:W-:Y:S01]  /*6320*/  @!PT LDS RZ, [RZ] ;  /* 0x00000000fffff984 */ /* 0x000fe20000000800 */
[----:B------:R-:W-:Y:S01]  /*6330*/  @!PT LDS RZ, [RZ] ;  /* 0x00000000fffff984 */ /* 0x000fe20000000800 */
[----:B------:R2:W-:Y:S07]  /*6340*/  MEMBAR.ALL.CTA ;  /* 0x0000000000007992 */ /* 0x0005ee0000008000 */
[----:B--2---:R-:W2:Y:S02]  /*6350*/  FENCE.VIEW.ASYNC.S ;  /* 0x00000000000073c6 */ /* 0x004ea40000000000 */
[----:B--2---:R-:W-:Y:S06]  /*6360*/  BAR.SYNC.DEFER_BLOCKING 0x1, 0x80 ;  /* 0x0042000000007b1d */ /* 0x004fec0000010000 */
[----:B------:R-:W-:Y:S05]  /*6370*/  @P0 BRA `(.L_x_99) ;  /* 0x0000000000280947 */ /* 0x000fea0003800000 */
[----:B------:R-:W-:Y:S02]  /*6380*/  UIADD3 UR4, UPT, UPT, UR48, 0x200, URZ ;  /* 0x0000020030047890 */ /* 0x000fe4000fffe0ff */
[----:B------:R-:W-:Y:S01]  /*6390*/  UIADD3 UR6, UP0, UPT, UR52, 0x680, URZ ;  /* 0x0000068034067890 */ /* 0x000fe2000ff1e0ff */
[----:B------:R-:W-:Y:S03]  /*63a0*/  UMOV UR43, UR36 ;  /* 0x00000024002b7c82 */ /* 0x000fe60008000000 */
[----:B------:R-:W-:Y:S01]  /*63b0*/  MOV R66, UR4 ;  /* 0x0000000400427c02 */ /* 0x000fe20008000f00 */
[----:B------:R-:W-:Y:S03]  /*63c0*/  UIADD3.X UR7, UPT, UPT, URZ, UR53, URZ, UP0, !UPT ;  /* 0x00000035ff077290 */ /* 0x000fe600087fe4ff */
[----:B------:R-:W-:Y:S11]  /*63d0*/  R2UR UR40, R66 ;  /* 0x00000000422872ca */ /* 0x000ff600000e0000 */
[----:B------:R-:W-:Y:S02]  /*63e0*/  @!UPT UIADD3 URZ, UPT, UPT, URZ, URZ, URZ ;  /* 0x000000fffffff290 */ /* 0x000fe4000fffe0ff */
[----:B------:R2:W-:Y:S01]  /*63f0*/  UTMASTG.3D [UR40], [UR6] ;  /* 0x00000028060073b5 */ /* 0x0005e20008010000 */
[----:B------:R0:W-:Y:S01]  /*6400*/  UTMACMDFLUSH ;  /* 0x00000000000079b7 */ /* 0x0001e20000000000 */
[----:B--2---:R-:W-:Y:S04]  /*6410*/  DEPBAR.LE SB0, 0x1 ;  /* 0x000080400000791a */ /* 0x004fe80000000000 */
.L_x_99:
[----:B------:R-:W-:Y:S05]  /*6420*/  BSYNC.RECONVERGENT B0 ;  /* 0x0000000000007941 */ /* 0x000fea0003800200 */
.L_x_98:
[----:B------:R-:W-:Y:S01]  /*6430*/  BAR.SYNC.DEFER_BLOCKING 0x1, 0x80 ;  /* 0x0042000000007b1d */ /* 0x000fe20000010000 */
[----:B------:R-:W-:Y:S01]  /*6440*/  ISETP.NE.AND P1, PT, R76, RZ, PT ;  /* 0x000000ff4c00720c */ /* 0x000fe20003f25270 */
[----:B------:R-:W-:Y:S01]  /*6450*/  UISETP.NE.AND UP0, UPT, UR49, URZ, UPT ;  /* 0x000000ff3100728c */ /* 0x000fe2000bf05270 */
[----:B------:R-:W-:Y:S11]  /*6460*/  LEA R3, R39, UR48, 0x3 ;  /* 0x0000003027037c11 */ /* 0x000ff6000f8e18ff */
[----:B------:R-:W-:Y:S01]  /*6470*/  @P1 SHF.L.U32 R2, R70, 0x1f, RZ ;  /* 0x0000001f46021819 */ /* 0x000fe200000006ff */
[----:B------:R-:W-:Y:S06]  /*6480*/  BRA.U !UP0, `(.L_x_100) ;  /* 0x0000000108247547 */ /* 0x000fec000b800000 */
[----:B------:R-:W-:Y:S01]  /*6490*/  IMAD.U32 R5, RZ, RZ, UR51 ;  /* 0x00000033ff057e24 */ /* 0x000fe2000f8e00ff */
[----:B------:R-:W-:Y:S01]  /*64a0*/  MOV R0, UR37 ;  /* 0x0000002500007c02 */ /* 0x000fe20008000f00 */
[----:B------:R-:W-:Y:S03]  /*64b0*/  UIADD3 UR51, UPT, UPT, UR51, 0x1, URZ ;  /* 0x0000000133337890 */ /* 0x000fe6000fffe0ff */
[----:B------:R-:W-:Y:S01]  /*64c0*/  @P1 LEA R5, R5, UR48, 0x3 ;  /* 0x0000003005051c11 */ /* 0x000fe2000f8e18ff */
[----:B------:R-:W-:Y:S04]  /*64d0*/  UISETP.NE.AND UP0, UPT, UR51, 0x4, UPT ;  /* 0x000000043300788c */ /* 0x000fe8000bf05270 */
[----:B------:R-:W-:Y:S01]  /*64e0*/  @P1 VIADD R5, R5, 0x60 ;  /* 0x0000006005051836 */ /* 0x000fe20000000000 */
[----:B------:R-:W-:Y:S04]  /*64f0*/  USEL UR51, UR51, URZ, UP0 ;  /* 0x000000ff33337287 */ /* 0x000fe80008000000 */
[----:B------:R-:W-:Y:S04]  /*6500*/  @P1 PRMT R0, R0, 0x654, R5 ;  /* 0x0000065400001816 */ /* 0x000fe80000000005 */
[----:B------:R2:W-:Y:S04]  /*6510*/  @P1 SYNCS.ARRIVE.TRANS64.RED.A1T0 RZ, [R0+URZ], RZ ;  /* 0x000000ff00ff19a7 */ /* 0x0005e800081004ff */
.L_x_100:
[----:B------:R-:W4:Y:S01]  /*6520*/  @P1 SYNCS.PHASECHK.TRANS64.TRYWAIT P0, [R3+URZ+0x40], R2 ;  /* 0x00004002030015a7 */ /* 0x000f2200080011ff */
[----:B------:R-:W-:Y:S01]  /*6530*/  BSSY B1, `(.L_x_101) ;  /* 0x0000013000017945 */ /* 0x000fe20003800000 */
[----:B----4-:R-:W-:Y:S03]  /*6540*/  @P1 SEL R81, RZ, 0x1, !P0 ;  /* 0x00000001ff511807 */ /* 0x010fe60004000000 */
[----:B------:R-:W-:Y:S05]  /*6550*/  @!P1 BRA `(.L_x_102) ;  /* 0x0000000000409947 */ /* 0x000fea0003800000 */
[----:B------:R-:W-:Y:S01]  /*6560*/  ISETP.NE.AND P1, PT, R82, RZ, PT ;  /* 0x000000ff5200720c */ /* 0x000fe20003f25270 */
[----:B------:R-:W-:Y:S01]  /*6570*/  BSSY B0, `(.L_x_103) ;  /* 0x0000009000007945 */ /* 0x000fe20003800000 */
[----:B------:R-:W-:Y:S11]  /*6580*/  ISETP.NE.AND P0, PT, R81, RZ, PT ;  /* 0x000000ff5100720c */ /* 0x000ff60003f05270 */
[----:B------:R-:W-:Y:S05]  /*6590*/  @P1 IMAD R4, R39, 0x1000, R80 ;  /* 0x0000100027041824 */ /* 0x000fea00078e0250 */
[----:B------:R-:W-:Y:S05]  /*65a0*/  @P1 IADD3 R2, PT, PT, R4, UR48, RZ ;  /* 0x0000003004021c10 */ /* 0x000fea000fffe0ff */
[----:B------:R-:W-:Y:S01]  /*65b0*/  @P1 IMAD.IADD R2, R71, 0x1, R2 ;  /* 0x0000000147021824 */ /* 0x000fe200078e0202 */
[----:B------:R-:W-:Y:S06]  /*65c0*/  @P0 BRA `(.L_x_104) ;  /* 0x00000000000c0947 */ /* 0x000fec0003800000 */
[----:B--2---:R-:W-:Y:S04]  /*65d0*/  SHF.L.U32 R0, R70, 0x1f, RZ ;  /* 0x0000001f46007819 */ /* 0x004fe800000006ff */
[----:B------:R-:W2:Y:S02]  /*65e0*/  SYNCS.PHASECHK.TRANS64.TRYWAIT P0, [R3+URZ+0x40], R0 ;  /* 0x00004000030075a7 */ /* 0x000ea400080011ff */
[----:B--2---:R-:W-:Y:S05]  /*65f0*/  @!P0 BRA `(.L_x_105) ;  /* 0x0000002400908947 */ /* 0x004fea0003800000 */
.L_x_104:
[----:B------:R-:W-:Y:S05]  /*6600*/  BSYNC B0 ;  /* 0x0000000000007941 */ /* 0x000fea0003800000 */
.L_x_103:
[----:B------:R-:W-:Y:S02]  /*6610*/  ISETP.NE.AND P0, PT, R82, RZ, PT ;  /* 0x000000ff5200720c */ /* 0x000fe40003f05270 */
[----:B------:R-:W-:Y:S11]  /*6620*/  IADD3 R39, PT, PT, R39, 0x1, RZ ;  /* 0x0000000127277810 */ /* 0x000ff60007ffe0ff */
[----:B------:R-:W-:Y:S05]  /*6630*/  @P0 WARPSYNC.ALL ;  /* 0x0000000000000948 */ /* 0x000fea0003800000 */
[----:B------:R4:W1:Y:S04]  /*6640*/  @P0 LDSM.16.M88.4 R40, [R4+UR48+0x200] ;  /* 0x000200300428083b */ /* 0x0008680008000200 */
[----:B------:R4:W1:Y:S02]  /*6650*/  @P0 LDSM.16.M88.4 R48, [R2+0x200] ;  /* 0x000200000230083b */ /* 0x0008640000000200 */
.L_x_102:
[----:B------:R-:W-:Y:S05]  /*6660*/  BSYNC B1 ;  /* 0x0000000000017941 */ /* 0x000fea0003800000 */
.L_x_101:
[----:B--2---:R-:W-:Y:S05]  /*6670*/  VIADD R0, R34, 0x20 ;  /* 0x0000002022007836 */ /* 0x004fea0000000000 */
[----:B------:R-:W-:Y:S04]  /*6680*/  SHF.R.U32.HI R0, RZ, 0x15, R0 ;  /* 0x00000015ff007819 */ /* 0x000fe80000011600 */
[----:B------:R-:W-:Y:S11]  /*6690*/  LOP3.LUT P0, RZ, R0, 0x3, R65, 0x48, !PT ;  /* 0x0000000300ff7812 */ /* 0x000ff60007804841 */
[----:B------:R-:W-:Y:S02]  /*66a0*/  @!UPT UIADD3 URZ, UPT, UPT, URZ, URZ, URZ ;  /* 0x000000fffffff290 */ /* 0x000fe4000fffe0ff */
[----:B------:R-:W-:Y:S05]  /*66b0*/  @!P0 BRA `(.L_x_106) ;  /* 0x0000000000408947 */ /* 0x000fea0003800000 */
[----:B------:R-:W2:Y:S01]  /*66c0*/  LDCU.64 UR8, c[0x4][0x70] ;  /* 0x01000e00ff0877ac */ /* 0x000ea20008000a00 */
[----:B------:R-:W-:Y:S01]  /*66d0*/  MOV R3, 0x0 ;  /* 0x0000000000037802 */ /* 0x000fe20000000f00 */
[----:B------:R-:W-:Y:S02]  /*66e0*/  HFMA2 R12, -RZ, RZ, 0, 5.9604644775390625e-08 ;  /* 0x00000001ff0c7431 */ /* 0x000fe400000001ff */
[----:B------:R-:W-:Y:S02]  /*66f0*/  IMAD.MOV.U32 R8, RZ, RZ, 0x192 ;  /* 0x00000192ff087424 */ /* 0x000fe400078e00ff */
[----:B------:R-:W-:Y:S01]  /*6700*/  IMAD.MOV.U32 R13, RZ, RZ, RZ ;  /* 0x000000ffff0d7224 */ /* 0x000fe200078e00ff */
[----:B------:R-:W5:Y:S01]  /*6710*/  LDCU.64 UR6, c[0x4][0x78] ;  /* 0x01000f00ff0677ac */ /* 0x000f620008000a00 */
[----:B----4-:R-:W4:Y:S01]  /*6720*/  LDC.64 R2, c[0x4][R3] ;  /* 0x0100000003027b82 */ /* 0x010f220000000a00 */
[----:B------:R-:W3:Y:S01]  /*6730*/  LDCU.64 UR4, c[0x4][0x10] ;  /* 0x01000200ff0477ac */ /* 0x000ee20008000a00 */
[----:B--2---:R-:W-:Y:S01]  /*6740*/  MOV R5, UR9 ;  /* 0x0000000900057c02 */ /* 0x004fe20008000f00 */
[----:B------:R-:W-:Y:S01]  /*6750*/  IMAD.U32 R4, RZ, RZ, UR8 ;  /* 0x00000008ff047e24 */ /* 0x000fe2000f8e00ff */
[----:B-----5:R-:W-:Y:S01]  /*6760*/  MOV R7, UR7 ;  /* 0x0000000700077c02 */ /* 0x020fe20008000f00 */
[----:B------:R-:W-:Y:S01]  /*6770*/  IMAD.U32 R6, RZ, RZ, UR6 ;  /* 0x00000006ff067e24 */ /* 0x000fe2000f8e00ff */
[----:B---3--:R-:W-:Y:S01]  /*6780*/  MOV R11, UR5 ;  /* 0x00000005000b7c02 */ /* 0x008fe20008000f00 */
[----:B------:R-:W-:Y:S02]  /*6790*/  IMAD.U32 R10, RZ, RZ, UR4 ;  /* 0x00000004ff0a7e24 */ /* 0x000fe4000f8e00ff */
[----:B------:R-:W-:Y:S07]  /*67a0*/  LEPC R20, `(.L_x_106) ;  /* 0x000000001014794e */ /* 0x000fee0000000000 */
[----:B-1--4-:R-:W-:Y:S05]  /*67b0*/  CALL.ABS.NOINC R2 ;  /* 0x0000000002007343 */ /* 0x012fea0003c00000 */
.L_x_106:
[----:B-1----:R-:W-:Y:S01]  /*67c0*/  SHF.L.U32 R20, R40, 0x10, RZ ;  /* 0x0000001028147819 */ /* 0x002fe200000006ff */
[----:B------:R-:W-:Y:S05]  /*67d0*/  WARPSYNC.ALL ;  /* 0x0000000000007948 */ /* 0x000fea0003800000 */
[----:B------:R-:W-:Y:S01]  /*67e0*/  R2UR UR4, R34 ;  /* 0x00000000220472ca */ /* 0x000fe200000e0000 */
[----:B------:R-:W-:Y:S01]  /*67f0*/  BSSY.RECONVERGENT B0, `(.L_x_107) ;  /* 0x0000055000007945 */ /* 0x000fe20003800200 */
[----:B------:R-:W-:Y:S02]  /*6800*/  LOP3.LUT R21, R40, 0xffff0000, RZ, 0xc0, !PT ;  /* 0xffff000028157812 */ /* 0x000fe400078ec0ff */
[----:B------:R-:W-:Y:S02]  /*6810*/  LOP3.LUT R36, R41, 0xffff0000, RZ, 0xc0, !PT ;  /* 0xffff000029247812 */ /* 0x000fe400078ec0ff */
[----:B------:R-:W-:Y:S02]  /*6820*/  SHF.L.U32 R37, R48, 0x10, RZ ;  /* 0x0000001030257819 */ /* 0x000fe400000006ff */
[----:B------:R-:W-:Y:S02]  /*6830*/  ISETP.NE.AND P6, PT, R76, RZ, PT ;  /* 0x000000ff4c00720c */ /* 0x000fe40003fc5270 */
[----:B------:R-:W-:Y:S02]  /*6840*/  ISETP.NE.AND P0, PT, R72, RZ, PT ;  /* 0x000000ff4800720c */ /* 0x000fe40003f05270 */
[----:B------:R-:W-:Y:S01]  /*6850*/  MOV R38, UR51 ;  /* 0x0000003300267c02 */ /* 0x000fe20008000f00 */
[----:B----4-:R-:W1:Y:S01]  /*6860*/  LDTM.16dp256bit.x4 R4, tmem[UR4+0x20] ;  /* 0x00002004000479ee */ /* 0x010e620008120000 */
[----:B------:R-:W-:Y:S07]  /*6870*/  MOV R83, UR37 ;  /* 0x0000002500537c02 */ /* 0x000fee0008000f00 */
[----:B------:R-:W-:Y:S02]  /*6880*/  @P6 LEA R38, R38, UR48, 0x3 ;  /* 0x0000003026266c11 */ /* 0x000fe4000f8e18ff */
[----:B------:R-:W-:Y:S02]  /*6890*/  @P6 SHF.L.U32 R88, R70, 0x1f, RZ ;  /* 0x0000001f46586819 */ /* 0x000fe400000006ff */
[----:B------:R-:W-:Y:S04]  /*68a0*/  @P6 IADD3 R38, PT, PT, R38, 0x60, RZ ;  /* 0x0000006026266810 */ /* 0x000fe80007ffe0ff */
[----:B------:R-:W-:Y:S02]  /*68b0*/  @P6 PRMT R38, R83, 0x654, R38 ;  /* 0x0000065453266816 */ /* 0x000fe40000000026 */
[----:B------:R-:W-:Y:S01]  /*68c0*/  LEA R83, R39, UR48, 0x3 ;  /* 0x0000003027537c11 */ /* 0x000fe2000f8e18ff */
[C---:B-1----:R-:W-:Y:S01]  /*68d0*/  FMUL R0, R33.reuse, R4 ;  /* 0x0000000421007220 */ /* 0x042fe20000400000 */
[C---:B------:R-:W-:Y:S01]  /*68e0*/  FMUL R2, R33.reuse, R5 ;  /* 0x0000000521027220 */ /* 0x040fe20000400000 */
[C---:B------:R-:W-:Y:S01]  /*68f0*/  FMUL R3, R33.reuse, R6 ;  /* 0x0000000621037220 */ /* 0x040fe20000400000 */
[----:B------:R-:W-:Y:S01]  /*6900*/  FMUL R7, R33, R7 ;  /* 0x0000000721077220 */ /* 0x000fe20000400000 */
[----:B------:R-:W-:Y:S01]  /*6910*/  FFMA R0, R35, R20, R0 ;  /* 0x0000001423007223 */ /* 0x000fe20000000000 */
[----:B------:R-:W-:Y:S01]  /*6920*/  SHF.L.U32 R20, R41, 0x10, RZ ;  /* 0x0000001029147819 */ /* 0x000fe200000006ff */
[----:B------:R-:W-:Y:S01]  /*6930*/  FFMA R2, R35, R21, R2 ;  /* 0x0000001523027223 */ /* 0x000fe20000000002 */
[----:B------:R-:W-:Y:S01]  /*6940*/  SHF.L.U32 R21, R43, 0x10, RZ ;  /* 0x000000102b157819 */ /* 0x000fe200000006ff */
[C---:B------:R-:W-:Y:S01]  /*6950*/  FMUL R4, R33.reuse, R8 ;  /* 0x0000000821047220 */ /* 0x040fe20000400000 */
[----:B------:R-:W-:Y:S01]  /*6960*/  FMUL R5, R33, R9 ;  /* 0x0000000921057220 */ /* 0x000fe20000400000 */
[C---:B------:R-:W-:Y:S01]  /*6970*/  FFMA R3, R35.reuse, R20, R3 ;  /* 0x0000001423037223 */ /* 0x040fe20000000003 */
[----:B------:R-:W-:Y:S01]  /*6980*/  SHF.L.U32 R20, R42, 0x10, RZ ;  /* 0x000000102a147819 */ /* 0x000fe200000006ff */
[----:B------:R-:W-:Y:S01]  /*6990*/  FFMA R7, R35, R36, R7 ;  /* 0x0000002423077223 */ /* 0x000fe20000000007 */
[----:B------:R-:W-:Y:S01]  /*69a0*/  LOP3.LUT R36, R43, 0xffff0000, RZ, 0xc0, !PT ;  /* 0xffff00002b247812 */ /* 0x000fe200078ec0ff */
[----:B------:R-:W-:Y:S01]  /*69b0*/  FMUL R6, R33, R10 ;  /* 0x0000000a21067220 */ /* 0x000fe20000400000 */
[----:B------:R-:W-:Y:S01]  /*69c0*/  F2FP.BF16.F32.PACK_AB R44, R2, R0 ;  /* 0x00000000022c723e */ /* 0x000fe200000010ff */
[----:B------:R-:W-:Y:S01]  /*69d0*/  FFMA R4, R35, R20, R4 ;  /* 0x0000001423047223 */ /* 0x000fe20000000004 */
[----:B------:R-:W-:Y:S01]  /*69e0*/  LOP3.LUT R20, R42, 0xffff0000, RZ, 0xc0, !PT ;  /* 0xffff00002a147812 */ /* 0x000fe200078ec0ff */
[----:B------:R-:W-:Y:S01]  /*69f0*/  FMUL R11, R33, R11 ;  /* 0x0000000b210b7220 */ /* 0x000fe20000400000 */
[----:B------:R-:W-:Y:S01]  /*6a00*/  F2FP.BF16.F32.PACK_AB R45, R7, R3 ;  /* 0x00000003072d723e */ /* 0x000fe200000010ff */
[C---:B------:R-:W-:Y:S01]  /*6a10*/  FMUL R8, R33.reuse, R12 ;  /* 0x0000000c21087220 */ /* 0x040fe20000400000 */
[----:B------:R-:W-:Y:S01]  /*6a20*/  FMUL R9, R33, R13 ;  /* 0x0000000d21097220 */ /* 0x000fe20000400000 */
[C---:B------:R-:W-:Y:S01]  /*6a30*/  FFMA R5, R35.reuse, R20, R5 ;  /* 0x0000001423057223 */ /* 0x040fe20000000005 */
[----:B------:R-:W-:Y:S01]  /*6a40*/  LOP3.LUT R20, R48, 0xffff0000, RZ, 0xc0, !PT ;  /* 0xffff000030147812 */ /* 0x000fe200078ec0ff */
[----:B------:R-:W-:Y:S01]  /*6a50*/  FFMA R6, R35, R21, R6 ;  /* 0x0000001523067223 */ /* 0x000fe20000000006 */
[----:B------:R-:W-:Y:S01]  /*6a60*/  SHF.L.U32 R21, R49, 0x10, RZ ;  /* 0x0000001031157819 */ /* 0x000fe200000006ff */
[----:B------:R-:W-:Y:S01]  /*6a70*/  FFMA R11, R35, R36, R11 ;  /* 0x00000024230b7223 */ /* 0x000fe2000000000b */
[----:B------:R-:W-:Y:S01]  /*6a80*/  LOP3.LUT R36, R51, 0xffff0000, RZ, 0xc0, !PT ;  /* 0xffff000033247812 */ /* 0x000fe200078ec0ff */
[C---:B------:R-:W-:Y:S01]  /*6a90*/  FFMA R8, R35.reuse, R37, R8 ;  /* 0x0000002523087223 */ /* 0x040fe20000000008 */
[----:B------:R-:W-:Y:S01]  /*6aa0*/  FFMA R9, R35, R20, R9 ;  /* 0x0000001423097223 */ /* 0x000fe20000000009 */
[----:B------:R-:W-:Y:S01]  /*6ab0*/  FMUL R10, R33, R14 ;  /* 0x0000000e210a7220 */ /* 0x000fe20000400000 */
[----:B------:R-:W-:Y:S01]  /*6ac0*/  LOP3.LUT R20, R49, 0xffff0000, RZ, 0xc0, !PT ;  /* 0xffff000031147812 */ /* 0x000fe200078ec0ff */
[C---:B------:R-:W-:Y:S01]  /*6ad0*/  FMUL R15, R33.reuse, R15 ;  /* 0x0000000f210f7220 */ /* 0x040fe20000400000 */
[----:B------:R-:W-:Y:S01]  /*6ae0*/  FMUL R12, R33, R16 ;  /* 0x00000010210c7220 */ /* 0x000fe20000400000 */
[C---:B------:R-:W-:Y:S01]  /*6af0*/  FFMA R10, R35.reuse, R21, R10 ;  /* 0x00000015230a7223 */ /* 0x040fe2000000000a */
[C---:B------:R-:W-:Y:S01]  /*6b00*/  SHF.L.U32 R21, R50.reuse, 0x10, RZ ;  /* 0x0000001032157819 */ /* 0x040fe200000006ff */
[----:B------:R-:W-:Y:S01]  /*6b10*/  FFMA R15, R35, R20, R15 ;  /* 0x00000014230f7223 */ /* 0x000fe2000000000f */
[----:B------:R-:W-:Y:S01]  /*6b20*/  LOP3.LUT R20, R50, 0xffff0000, RZ, 0xc0, !PT ;  /* 0xffff000032147812 */ /* 0x000fe200078ec0ff */
[----:B------:R-:W-:Y:S01]  /*6b30*/  FMUL R13, R33, R17 ;  /* 0x00000011210d7220 */ /* 0x000fe20000400000 */
[----:B------:R-:W-:Y:S01]  /*6b40*/  SHF.L.U32 R37, R51, 0x10, RZ ;  /* 0x0000001033257819 */ /* 0x000fe200000006ff */
[C---:B------:R-:W-:Y:S01]  /*6b50*/  FMUL R14, R33.reuse, R18 ;  /* 0x00000012210e7220 */ /* 0x040fe20000400000 */
        /* <DEDUP_REMOVED lines=21> */
[----:B------:R-:W-:Y:S02]  /*6cb0*/  UIADD3 UR8, UP0, UPT, UR52, 0x680, URZ ;  /* 0x0000068034087890 */ /* 0x000fe4000ff1e0ff */
[----:B------:R-:W-:Y:S02]  /*6cc0*/  UIADD3 UR5, UPT, UPT, UR41, 0x20, URZ ;  /* 0x0000002029057890 */ /* 0x000fe4000fffe0ff */
[----:B------:R-:W-:Y:S02]  /*6cd0*/  UIADD3 UR4, UPT, UPT, UR48, 0x1200, URZ ;  /* 0x0000120030047890 */ /* 0x000fe4000fffe0ff */
[----:B------:R-:W-:Y:S01]  /*6ce0*/  UIADD3.X UR9, UPT, UPT, URZ, UR53, URZ, UP0, !UPT ;  /* 0x00000035ff097290 */ /* 0x000fe200087fe4ff */
[----:B------:R-:W-:Y:S01]  /*6cf0*/  UMOV UR6, UR42 ;  /* 0x0000002a00067c82 */ /* 0x000fe20008000000 */
[----:B------:R-:W-:Y:S07]  /*6d00*/  UMOV UR7, UR36 ;  /* 0x0000002400077c82 */ /* 0x000fee0008000000 */
[----:B------:R2:W-:Y:S01]  /*6d10*/  UTMASTG.3D [UR4], [UR8] ;  /* 0x00000004080073b5 */ /* 0x0005e20008010000 */
[----:B------:R0:W-:Y:S01]  /*6d20*/  UTMACMDFLUSH ;  /* 0x00000000000079b7 */ /* 0x0001e20000000000 */
[----:B--2---:R-:W-:Y:S04]  /*6d30*/  DEPBAR.LE SB0, 0x1 ;  /* 0x000080400000791a */ /* 0x004fe80000000000 */
.L_x_108:
[----:B------:R-:W-:Y:S05]  /*6d40*/  BSYNC.RECONVERGENT B0 ;  /* 0x0000000000007941 */ /* 0x000fea0003800200 */
.L_x_107:
[----:B------:R-:W-:Y:S01]  /*6d50*/  BAR.SYNC.DEFER_BLOCKING 0x1, 0x80 ;  /* 0x0042000000007b1d */ /* 0x000fe20000010000 */
[----:B------:R-:W-:Y:S04]  /*6d60*/  UIADD3 UR40, UPT, UPT, UR51, 0x1, URZ ;  /* 0x0000000133287890 */ /* 0x000fe8000fffe0ff */
[----:B------:R-:W-:Y:S04]  /*6d70*/  UISETP.NE.AND UP0, UPT, UR40, 0x4, UPT ;  /* 0x000000042800788c */ /* 0x000fe8000bf05270 */
[----:B------:R-:W-:Y:S01]  /*6d80*/  USEL UR40, UR40, URZ, UP0 ;  /* 0x000000ff28287287 */ /* 0x000fe20008000000 */
[----:B------:R2:W-:Y:S01]  /*6d90*/  @P6 SYNCS.ARRIVE.TRANS64.RED.A1T0 RZ, [R38+URZ], RZ ;  /* 0x000000ff26ff69a7 */ /* 0x0005e200081004ff */
[----:B------:R-:W-:Y:S01]  /*6da0*/  BSSY B1, `(.L_x_109) ;  /* 0x0000014000017945 */ /* 0x000fe20003800000 */
[----:B------:R-:W4:Y:S02]  /*6db0*/  @P6 SYNCS.PHASECHK.TRANS64.TRYWAIT P0, [R83+URZ+0x40], R88 ;  /* 0x00004058530065a7 */ /* 0x000f2400080011ff */
[----:B----4-:R-:W-:Y:S01]  /*6dc0*/  @P6 SEL R81, RZ, 0x1, !P0 ;  /* 0x00000001ff516807 */ /* 0x010fe20004000000 */
[----:B--2---:R-:W-:Y:S06]  /*6dd0*/  @!P6 BRA `(.L_x_110) ;  /* 0x000000000040e947 */ /* 0x004fec0003800000 */
[----:B------:R-:W-:Y:S01]  /*6de0*/  ISETP.NE.AND P1, PT, R82, RZ, PT ;  /* 0x000000ff5200720c */ /* 0x000fe20003f25270 */
[----:B------:R-:W-:Y:S01]  /*6df0*/  BSSY B0, `(.L_x_111) ;  /* 0x0000009000007945 */ /* 0x000fe20003800000 */
[----:B------:R-:W-:Y:S11]  /*6e00*/  ISETP.NE.AND P0, PT, R81, RZ, PT ;  /* 0x000000ff5100720c */ /* 0x000ff60003f05270 */
[----:B------:R-:W-:Y:S05]  /*6e10*/  @P1 IMAD R2, R39, 0x1000, R80 ;  /* 0x0000100027021824 */ /* 0x000fea00078e0250 */
[----:B------:R-:W-:Y:S05]  /*6e20*/  @P1 IADD3 R0, PT, PT, R2, UR48, RZ ;  /* 0x0000003002001c10 */ /* 0x000fea000fffe0ff */
[----:B------:R-:W-:Y:S01]  /*6e30*/  @P1 IMAD.IADD R0, R71, 0x1, R0 ;  /* 0x0000000147001824 */ /* 0x000fe200078e0200 */
[----:B------:R-:W-:Y:S06]  /*6e40*/  @P0 BRA `(.L_x_112) ;  /* 0x00000000000c0947 */ /* 0x000fec0003800000 */
[----:B------:R-:W-:Y:S04]  /*6e50*/  SHF.L.U32 R4, R70, 0x1f, RZ ;  /* 0x0000001f46047819 */ /* 0x000fe800000006ff */
[----:B------:R-:W2:Y:S02]  /*6e60*/  SYNCS.PHASECHK.TRANS64.TRYWAIT P0, [R83+URZ+0x40], R4 ;  /* 0x00004004530075a7 */ /* 0x000ea400080011ff */
[----:B--2---:R-:W-:Y:S05]  /*6e70*/  @!P0 BRA `(.L_x_113) ;  /* 0x0000001c00848947 */ /* 0x004fea0003800000 */
.L_x_112:
[----:B------:R-:W-:Y:S05]  /*6e80*/  BSYNC B0 ;  /* 0x0000000000007941 */ /* 0x000fea0003800000 */
.L_x_111:
[----:B------:R-:W-:Y:S02]  /*6e90*/  ISETP.NE.AND P0, PT, R82, RZ, PT ;  /* 0x000000ff5200720c */ /* 0x000fe40003f05270 */
[----:B------:R-:W-:Y:S11]  /*6ea0*/  IADD3 R39, PT, PT, R39, 0x1, RZ ;  /* 0x0000000127277810 */ /* 0x000ff60007ffe0ff */
[----:B------:R-:W-:Y:S05]  /*6eb0*/  @P0 WARPSYNC.ALL ;  /* 0x0000000000000948 */ /* 0x000fea0003800000 */
[----:B------:R4:W1:Y:S04]  /*6ec0*/  @P0 LDSM.16.M88.4 R40, [R2+UR48+0x200] ;  /* 0x000200300228083b */ /* 0x0008680008000200 */
[----:B------:R4:W1:Y:S02]  /*6ed0*/  @P0 LDSM.16.M88.4 R48, [R0+0x200] ;  /* 0x000200000030083b */ /* 0x0008640000000200 */
.L_x_110:
[----:B------:R-:W-:Y:S05]  /*6ee0*/  BSYNC B1 ;  /* 0x0000000000017941 */ /* 0x000fea0003800000 */
.L_x_109:
[----:B----4-:R-:W-:Y:S05]  /*6ef0*/  VIADD R0, R34, 0x40 ;  /* 0x0000004022007836 */ /* 0x010fea0000000000 */
[----:B------:R-:W-:Y:S04]  /*6f00*/  SHF.R.U32.HI R0, RZ, 0x15, R0 ;  /* 0x00000015ff007819 */ /* 0x000fe80000011600 */
[----:B------:R-:W-:Y:S11]  /*6f10*/  LOP3.LUT P0, RZ, R0, 0x3, R65, 0x48, !PT ;  /* 0x0000000300ff7812 */ /* 0x000ff60007804841 */
[----:B------:R-:W-:Y:S02]  /*6f20*/  @!UPT UIADD3 URZ, UPT, UPT, URZ, URZ, URZ ;  /* 0x000000fffffff290 */ /* 0x000fe4000fffe0ff */
        /* <DEDUP_REMOVED lines=8> */
[----:B------:R-:W3:Y:S01]  /*6fb0*/  LDCU.64 UR4, c[0x4][0x10] ;  /* 0x01000200ff0477ac */ /* 0x000ee20008000a00 */
[----:B----4-:R-:W-:Y:S01]  /*6fc0*/  MOV R5, UR9 ;  /* 0x0000000900057c02 */ /* 0x010fe20008000f00 */
[----:B--2---:R-:W-:Y:S01]  /*6fd0*/  IMAD.U32 R4, RZ, RZ, UR8 ;  /* 0x00000008ff047e24 */ /* 0x004fe2000f8e00ff */
[----:B-----5:R-:W-:Y:S01]  /*6fe0*/  MOV R7, UR7 ;  /* 0x0000000700077c02 */ /* 0x020fe20008000f00 */
[----:B------:R-:W-:Y:S01]  /*6ff0*/  IMAD.U32 R6, RZ, RZ, UR6 ;  /* 0x00000006ff067e24 */ /* 0x000fe2000f8e00ff */
[----:B---3--:R-:W-:Y:S01]  /*7000*/  MOV R11, UR5 ;  /* 0x00000005000b7c02 */ /* 0x008fe20008000f00 */
[----:B------:R-:W-:Y:S02]  /*7010*/  IMAD.U32 R10, RZ, RZ, UR4 ;  /* 0x00000004ff0a7e24 */ /* 0x000fe4000f8e00ff */
[----:B------:R-:W-:Y:S07]  /*7020*/  LEPC R20, `(.L_x_114) ;  /* 0x000000001014794e */ /* 0x000fee0000000000 */
[----:B-1----:R-:W-:Y:S05]  /*7030*/  CALL.ABS.NOINC R2 ;  /* 0x0000000002007343 */ /* 0x002fea0003c00000 */
.L_x_114:
        /* <DEDUP_REMOVED lines=10> */
[----:B--2---:R-:W1:Y:S01]  /*70e0*/  LDTM.16dp256bit.x4 R4, tmem[UR4+0x40] ;  /* 0x00004004000479ee */ /* 0x004e620008120000 */
[----:B------:R-:W-:Y:S02]  /*70f0*/  MOV R83, UR37 ;  /* 0x0000002500537c02 */ /* 0x000fe40008000f00 */
[----:B------:R-:W-:Y:S05]  /*7100*/  LEA R88, R39, UR48, 0x3 ;  /* 0x0000003027587c11 */ /* 0x000fea000f8e18ff */
[----:B------:R-:W-:Y:S04]  /*7110*/  @P6 LEA R38, R38, UR48, 0x3 ;  /* 0x0000003026266c11 */ /* 0x000fe8000f8e18ff */
[----:B------:R-:W-:Y:S04]  /*7120*/  @P6 IADD3 R38, PT, PT, R38, 0x60, RZ ;  /* 0x0000006026266810 */ /* 0x000fe80007ffe0ff */
[----:B------:R-:W-:Y:S02]  /*7130*/  @P6 PRMT R38, R83, 0x654, R38 ;  /* 0x0000065453266816 */ /* 0x000fe40000000026 */
[----:B------:R-:W-:Y:S01]  /*7140*/  @P6 SHF.L.U32 R83, R70, 0x1f, RZ ;  /* 0x0000001f46536819 */ /* 0x000fe200000006ff */
        /* <DEDUP_REMOVED lines=71> */
.L_x_116:
[----:B------:R-:W-:Y:S05]  /*75c0*/  BSYNC.RECONVERGENT B0 ;  /* 0x0000000000007941 */ /* 0x000fea0003800200 */
.L_x_115:
        /* <DEDUP_REMOVED lines=19> */
.L_x_120:
[----:B------:R-:W-:Y:S05]  /*7700*/  BSYNC B0 ;  /* 0x0000000000007941 */ /* 0x000fea0003800000 */
.L_x_119:
[----:B------:R-:W-:Y:S11]  /*7710*/  ISETP.NE.AND P0, PT, R82, RZ, PT ;  /* 0x000000ff5200720c */ /* 0x000ff60003f05270 */
[----:B------:R-:W-:Y:S02]  /*7720*/  @!UPT UIADD3 URZ, UPT, UPT, URZ, URZ, URZ ;  /* 0x000000fffffff290 */ /* 0x000fe4000fffe0ff */
[----:B------:R-:W-:Y:S05]  /*7730*/  @P0 WARPSYNC.ALL ;  /* 0x0000000000000948 */ /* 0x000fea0003800000 */
[----:B------:R4:W1:Y:S04]  /*7740*/  @P0 LDSM.16.M88.4 R40, [R39+UR48+0x200] ;  /* 0x000200302728083b */ /* 0x0008680008000200 */
[----:B------:R4:W1:Y:S02]  /*7750*/  @P0 LDSM.16.M88.4 R48, [R0+0x200] ;  /* 0x000200000030083b */ /* 0x0008640000000200 */
.L_x_118:
[----:B------:R-:W-:Y:S05]  /*7760*/  BSYNC B1 ;  /* 0x0000000000017941 */ /* 0x000fea0003800000 */
.L_x_117:
[----:B----4-:R-:W-:Y:S05]  /*7770*/  VIADD R0, R34, 0x60 ;  /* 0x0000006022007836 */ /* 0x010fea0000000000 */
[----:B------:R-:W-:Y:S04]  /*7780*/  SHF.R.U32.HI R0, RZ, 0x15, R0 ;  /* 0x00000015ff007819 */ /* 0x000fe80000011600 */
[----:B------:R-:W-:Y:S11]  /*7790*/  LOP3.LUT P0, RZ, R0, 0x3, R65, 0x48, !PT ;  /* 0x0000000300ff7812 */ /* 0x000ff60007804841 */
[----:B------:R-:W-:Y:S02]  /*77a0*/  @!UPT UIADD3 URZ, UPT, UPT, URZ, URZ, URZ ;  /* 0x000000fffffff290 */ /* 0x000fe4000fffe0ff */
[----:B------:R-:W-:Y:S05]  /*77b0*/  @!P0 BRA `(.L_x_122) ;  /* 0x0000000000408947 */ /* 0x000fea0003800000 */
[----:B------:R-:W4:Y:S01]  /*77c0*/  LDCU.64 UR8, c[0x4][0x70] ;  /* 0x01000e00ff0877ac */ /* 0x000f220008000a00 */
[----:B--2---:R-:W-:Y:S01]  /*77d0*/  MOV R3, 0x0 ;  /* 0x0000000000037802 */ /* 0x004fe20000000f00 */
[----:B------:R-:W-:Y:S02]  /*77e0*/  HFMA2 R12, -RZ, RZ, 0, 5.9604644775390625e-08 ;  /* 0x00000001ff0c7431 */ /* 0x000fe400000001ff */
[----:B------:R-:W-:Y:S02]  /*77f0*/  IMAD.MOV.U32 R8, RZ, RZ, 0x192 ;  /* 0x00000192ff087424 */ /* 0x000fe400078e00ff */
[----:B------:R-:W-:Y:S01]  /*7800*/  IMAD.MOV.U32 R13, RZ, RZ, RZ ;  /* 0x000000ffff0d7224 */ /* 0x000fe200078e00ff */
[----:B------:R-:W2:Y:S01]  /*7810*/  LDCU.64 UR6, c[0x4][0x78] ;  /* 0x01000f00ff0677ac */ /* 0x000ea20008000a00 */
[----:B------:R-:W1:Y:S01]  /*7820*/  LDC.64 R2, c[0x4][R3] ;  /* 0x0100000003027b82 */ /* 0x000e620000000a00 */
[----:B------:R-:W5:Y:S01]  /*7830*/  LDCU.64 UR4, c[0x4][0x10] ;  /* 0x01000200ff0477ac */ /* 0x000f620008000a00 */
[----:B----4-:R-:W-:Y:S01]  /*7840*/  MOV R5, UR9 ;  /* 0x0000000900057c02 */ /* 0x010fe20008000f00 */
[----:B------:R-:W-:Y:S01]  /*7850*/  IMAD.U32 R4, RZ, RZ, UR8 ;  /* 0x00000008ff047e24 */ /* 0x000fe2000f8e00ff */
[----:B--2---:R-:W-:Y:S01]  /*7860*/  MOV R7, UR7 ;  /* 0x0000000700077c02 */ /* 0x004fe20008000f00 */
[----:B------:R-:W-:Y:S01]  /*7870*/  IMAD.U32 R6, RZ, RZ, UR6 ;  /* 0x00000006ff067e24 */ /* 0x000fe2000f8e00ff */
[----:B-----5:R-:W-:Y:S01]  /*7880*/  MOV R11, UR5 ;  /* 0x00000005000b7c02 */ /* 0x020fe20008000f00 */
[----:B------:R-:W-:Y:S02]  /*7890*/  IMAD.U32 R10, RZ, RZ, UR4 ;  /* 0x00000004ff0a7e24 */ /* 0x000fe4000f8e00ff */
[----:B------:R-:W-:Y:S07]  /*78a0*/  LEPC R20, `(.L_x_122) ;  /* 0x000000001014794e */ /* 0x000fee0000000000 */
[----:B-1-3--:R-:W-:Y:S05]  /*78b0*/  CALL.ABS.NOINC R2 ;  /* 0x0000000002007343 */ /* 0x00afea0003c00000 */
.L_x_122:
[----:B------:R-:W-:Y:S01]  /*78c0*/  ISETP.NE.AND P0, PT, R72, RZ, PT ;  /* 0x000000ff4800720c */ /* 0x000fe20003f05270 */
[----:B------:R-:W-:Y:S05]  /*78d0*/  WARPSYNC.ALL ;  /* 0x0000000000007948 */ /* 0x000fea0003800000 */
[----:B------:R-:W-:Y:S01]  /*78e0*/  R2UR UR4, R34 ;  /* 0x00000000220472ca */ /* 0x000fe200000e0000 */
[----:B------:R-:W-:Y:S01]  /*78f0*/  BSSY.RECONVERGENT B0, `(.L_x_123) ;  /* 0x0000052000007945 */ /* 0x000fe20003800200 */
[----:B------:R-:W-:Y:S02]  /*7900*/  R2UR UR5, R79 ;  /* 0x000000004f0572ca */ /* 0x000fe400000e0000 */
[C---:B-1----:R-:W-:Y:S02]  /*7910*/  SHF.L.U32 R20, R40.reuse, 0x10, RZ ;  /* 0x0000001028147819 */ /* 0x042fe400000006ff */
[----:B------:R-:W-:Y:S02]  /*7920*/  LOP3.LUT R36, R40, 0xffff0000, RZ, 0xc0, !PT ;  /* 0xffff000028247812 */ /* 0x000fe400078ec0ff */
[C---:B------:R-:W-:Y:S02]  /*7930*/  SHF.L.U32 R21, R41.reuse, 0x10, RZ ;  /* 0x0000001029157819 */ /* 0x040fe400000006ff */
[----:B------:R-:W-:Y:S02]  /*7940*/  LOP3.LUT R38, R41, 0xffff0000, RZ, 0xc0, !PT ;  /* 0xffff000029267812 */ /* 0x000fe400078ec0ff */
[C---:B------:R-:W-:Y:S01]  /*7950*/  SHF.L.U32 R37, R42.reuse, 0x10, RZ ;  /* 0x000000102a257819 */ /* 0x040fe200000006ff */
[----:B------:R-:W1:Y:S01]  /*7960*/  LDTM.16dp256bit.x4 R4, tmem[UR4+0x60] ;  /* 0x00006004000479ee */ /* 0x000e620008120000 */
[----:B------:R-:W-:Y:S01]  /*7970*/  LOP3.LUT R40, R42, 0xffff0000, RZ, 0xc0, !PT ;  /* 0xffff00002a287812 */ /* 0x000fe200078ec0ff */
[----:B------:R-:W-:Y:S01]  /*7980*/  NOP ;  /* 0x0000000000007918 */ /* 0x000fe20000000000 */
[C---:B------:R-:W-:Y:S01]  /*7990*/  SHF.L.U32 R39, R43.reuse, 0x10, RZ ;  /* 0x000000102b277819 */ /* 0x040fe200000006ff */
[----:B------:R-:W-:Y:S01]  /*79a0*/  UIADD3 UR5, UPT, UPT, UR5, 0xd0, URZ ;  /* 0x000000d005057890 */ /* 0x000fe2000fffe0ff */
[----:B------:R-:W-:Y:S02]  /*79b0*/  LOP3.LUT R41, R43, 0xffff0000, RZ, 0xc0, !PT ;  /* 0xffff00002b297812 */ /* 0x000fe400078ec0ff */
[C---:B------:R-:W-:Y:S01]  /*79c0*/  SHF.L.U32 R42, R48.reuse, 0x10, RZ ;  /* 0x00000010302a7819 */ /* 0x040fe200000006ff */
[----:B------:R-:W-:Y:S01]  /*79d0*/  UPRMT UR5, UR37, 0x654, UR5 ;  /* 0x0000065425057896 */ /* 0x000fe20008000005 */
[----:B------:R-:W-:Y:S02]  /*79e0*/  LOP3.LUT R43, R48, 0xffff0000, RZ, 0xc0, !PT ;  /* 0xffff0000302b7812 */ /* 0x000fe400078ec0ff */
[C---:B------:R-:W-:Y:S02]  /*79f0*/  SHF.L.U32 R44, R49.reuse, 0x10, RZ ;  /* 0x00000010312c7819 */ /* 0x040fe400000006ff */
[----:B------:R-:W-:Y:S02]  /*7a00*/  LOP3.LUT R46, R49, 0xffff0000, RZ, 0xc0, !PT ;  /* 0xffff0000312e7812 */ /* 0x000fe400078ec0ff */
[C---:B------:R-:W-:Y:S02]  /*7a10*/  SHF.L.U32 R45, R50.reuse, 0x10, RZ ;  /* 0x00000010322d7819 */ /* 0x040fe400000006ff */
[----:B-1----:R-:W-:Y:S01]  /*7a20*/  SYNCS.ARRIVE.TRANS64.RED.A1T0 RZ, [UR5], RZ ;  /* 0x000000ffffff79a7 */ /* 0x002fe20008100405 */
[----:B------:R-:W-:Y:S02]  /*7a30*/  LOP3.LUT R48, R50, 0xffff0000, RZ, 0xc0, !PT ;  /* 0xffff000032307812 */ /* 0x000fe400078ec0ff */
[C---:B------:R-:W-:Y:S02]  /*7a40*/  SHF.L.U32 R47, R51.reuse, 0x10, RZ ;  /* 0x00000010332f7819 */ /* 0x040fe400000006ff */
[----:B------:R-:W-:Y:S01]  /*7a50*/  LOP3.LUT R50, R51, 0xffff0000, RZ, 0xc0, !PT ;  /* 0xffff000033327812 */ /* 0x000fe200078ec0ff */
[C---:B------:R-:W-:Y:S01]  /*7a60*/  FMUL R4, R33.reuse, R4 ;  /* 0x0000000421047220 */ /* 0x040fe20000400000 */
[C---:B------:R-:W-:Y:S01]  /*7a70*/  FMUL R5, R33.reuse, R5 ;  /* 0x0000000521057220 */ /* 0x040fe20000400000 */
[C---:B------:R-:W-:Y:S01]  /*7a80*/  FMUL R6, R33.reuse, R6 ;  /* 0x0000000621067220 */ /* 0x040fe20000400000 */
[----:B------:R-:W-:Y:S01]  /*7a90*/  FMUL R7, R33, R7 ;  /* 0x0000000721077220 */ /* 0x000fe20000400000 */
[C---:B------:R-:W-:Y:S01]  /*7aa0*/  FFMA R4, R35.reuse, R20, R4 ;  /* 0x0000001423047223 */ /* 0x040fe20000000004 */
[C---:B------:R-:W-:Y:S01]  /*7ab0*/  FFMA R5, R35.reuse, R36, R5 ;  /* 0x0000002423057223 */ /* 0x040fe20000000005 */
[C---:B------:R-:W-:Y:S01]  /*7ac0*/  FFMA R6, R35.reuse, R21, R6 ;  /* 0x0000001523067223 */ /* 0x040fe20000000006 */
[----:B------:R-:W-:Y:S01]  /*7ad0*/  FFMA R7, R35, R38, R7 ;  /* 0x0000002623077223 */ /* 0x000fe20000000007 */
[C---:B------:R-:W-:Y:S01]  /*7ae0*/  FMUL R8, R33.reuse, R8 ;  /* 0x0000000821087220 */ /* 0x040fe20000400000 */
[----:B------:R-:W-:Y:S01]  /*7af0*/  FMUL R9, R33, R9 ;  /* 0x0000000921097220 */ /* 0x000fe20000400000 */
[----:B---3--:R-:W-:Y:S01]  /*7b00*/  F2FP.BF16.F32.PACK_AB R80, R5, R4 ;  /* 0x000000040550723e */ /* 0x008fe200000010ff */
[----:B------:R-:W-:Y:S01]  /*7b10*/  FMUL R0, R33, R10 ;  /* 0x0000000a21007220 */ /* 0x000fe20000400000 */
[----:B------:R-:W-:Y:S01]  /*7b20*/  F2FP.BF16.F32.PACK_AB R81, R7, R6 ;  /* 0x000000060751723e */ /* 0x000fe200000010ff */
[C---:B------:R-:W-:Y:S01]  /*7b30*/  FFMA R8, R35.reuse, R37, R8 ;  /* 0x0000002523087223 */ /* 0x040fe20000000008 */
[----:B------:R-:W-:Y:S01]  /*7b40*/  FFMA R9, R35, R40, R9 ;  /* 0x0000002823097223 */ /* 0x000fe20000000009 */
[C---:B------:R-:W-:Y:S01]  /*7b50*/  FMUL R2, R33.reuse, R11 ;  /* 0x0000000b21027220 */ /* 0x040fe20000400000 */
[C---:B--2---:R-:W-:Y:S01]  /*7b60*/  FMUL R3, R33.reuse, R12 ;  /* 0x0000000c21037220 */ /* 0x044fe20000400000 */
[----:B------:R-:W-:Y:S01]  /*7b70*/  FMUL R10, R33, R13 ;  /* 0x0000000d210a7220 */ /* 0x000fe20000400000 */
[----:B------:R-:W-:Y:S01]  /*7b80*/  FFMA R0, R35, R39, R0 ;  /* 0x0000002723007223 */ /* 0x000fe20000000000 */
        /* <DEDUP_REMOVED lines=40> */
.L_x_124:
[----:B------:R-:W-:Y:S05]  /*7e10*/  BSYNC.RECONVERGENT B0 ;  /* 0x0000000000007941 */ /* 0x000fea0003800200 */
.L_x_123:
[----:B------:R-:W-:Y:S01]  /*7e20*/  BAR.SYNC.DEFER_BLOCKING 0x1, 0x80 ;  /* 0x0042000000007b1d */ /* 0x000fe20000010000 */
[----:B------:R-:W-:Y:S01]  /*7e30*/  UISETP.NE.AND UP0, UPT, UR49, -0x4, UPT ;  /* 0xfffffffc3100788c */ /* 0x000fe2000bf05270 */
[----:B------:R-:W-:Y:S08]  /*7e40*/  IADD3 R0, PT, PT, R30, 0x1, RZ ;  /* 0x000000011e007810 */ /* 0x000ff00007ffe0ff */
[----:B------:R-:W-:Y:S05]  /*7e50*/  BRA.U !UP0, `(.L_x_125) ;  /* 0x0000000108287547 */ /* 0x000fea000b800000 */
[----:B------:R-:W-:Y:S01]  /*7e60*/  ISETP.NE.AND P0, PT, R76, RZ, PT ;  /* 0x000000ff4c00720c */ /* 0x000fe20003f05270 */
[----:B------:R-:W-:Y:S01]  /*7e70*/  IMAD.U32 R3, RZ, RZ, UR51 ;  /* 0x00000033ff037e24 */ /* 0x000fe2000f8e00ff */
[----:B------:R-:W-:Y:S01]  /*7e80*/  UIADD3 UR51, UPT, UPT, UR51, 0x1, URZ ;  /* 0x0000000133337890 */ /* 0x000fe2000fffe0ff */
[----:B------:R-:W-:Y:S03]  /*7e90*/  IMAD.U32 R2, RZ, RZ, UR37 ;  /* 0x00000025ff027e24 */ /* 0x000fe6000f8e00ff */
[----:B------:R-:W-:Y:S04]  /*7ea0*/  UISETP.NE.AND UP0, UPT, UR51, 0x4, UPT ;  /* 0x000000043300788c */ /* 0x000fe8000bf05270 */
[----:B------:R-:W-:Y:S03]  /*7eb0*/  USEL UR51, UR51, URZ, UP0 ;  /* 0x000000ff33337287 */ /* 0x000fe60008000000 */
[----:B------:R-:W-:Y:S05]  /*7ec0*/  @P0 LEA R3, R3, UR48, 0x3 ;  /* 0x0000003003030c11 */ /* 0x000fea000f8e18ff */
[----:B------:R-:W-:Y:S05]  /*7ed0*/  @P0 VIADD R3, R3, 0x60 ;  /* 0x0000006003030836 */ /* 0x000fea0000000000 */
[----:B------:R-:W-:Y:S04]  /*7ee0*/  @P0 PRMT R2, R2, 0x654, R3 ;  /* 0x0000065402020816 */ /* 0x000fe80000000003 */
[----:B------:R2:W-:Y:S03]  /*7ef0*/  @P0 SYNCS.ARRIVE.TRANS64.RED.A1T0 RZ, [R2+URZ], RZ ;  /* 0x000000ff02ff09a7 */ /* 0x0005e600081004ff */
.L_x_125:
[----:B------:R-:W-:Y:S01]  /*7f00*/  ISETP.NE.AND P2, PT, R73, RZ, PT ;  /* 0x000000ff4900720c */ /* 0x000fe20003f45270 */
[----:B------:R-:W-:Y:S01]  /*7f10*/  UIADD3 UR49, UPT, UPT, UR49, 0x4, URZ ;  /* 0x0000000431317890 */ /* 0x000fe2000fffe0ff */
[----:B------:R-:W-:Y:S01]  /*7f20*/  ISETP.NE.AND P0, PT, R75, 0x2, PT ;  /* 0x000000024b00780c */ /* 0x000fe20003f05270 */
[----:B------:R-:W-:Y:S01]  /*7f30*/  IMAD.IADD R20, R29, 0x1, R58 ;  /* 0x000000011d147824 */ /* 0x000fe200078e023a */
[----:B------:R-:W-:Y:S01]  /*7f40*/  ISETP.NE.AND P1, PT, R0, 0x4, PT ;  /* 0x000000040000780c */ /* 0x000fe20003f25270 */
[----:B------:R-:W-:Y:S01]  /*7f50*/  IMAD.IADD R21, R31, 0x1, R60 ;  /* 0x000000011f157824 */ /* 0x000fe200078e023c */
[----:B------:R-:W-:Y:S02]  /*7f60*/  SEL R3, RZ, 0x1, P0 ;  /* 0x00000001ff037807 */ /* 0x000fe40000000000 */
[----:B--2---:R-:W-:Y:S02]  /*7f70*/  SEL R2, RZ, 0x1, P1 ;  /* 0x00000001ff027807 */ /* 0x004fe40000800000 */
[----:B------:R-:W-:Y:S02]  /*7f80*/  LOP3.LUT R68, R68, R3, RZ, 0x3c, !PT ;  /* 0x0000000344447212 */ /* 0x000fe400078e3cff */
[----:B------:R-:W-:Y:S02]  /*7f90*/  LOP3.LUT R69, R69, R2, RZ, 0x3c, !PT ;  /* 0x0000000245457212 */ /* 0x000fe400078e3cff */
[----:B------:R-:W-:Y:S02]  /*7fa0*/  @P2 R2UR UR36, R67 ;  /* 0x00000000432422ca */ /* 0x000fe400000e0000 */
[----:B------:R-:W-:Y:S02]  /*7fb0*/  SEL R75, R75, RZ, P0 ;  /* 0x000000ff4b4b7207 */ /* 0x000fe40000000000 */
[----:B------:R-:W-:Y:S01]  /*7fc0*/  SEL R30, R0, RZ, P1 ;  /* 0x000000ff001e7207 */ /* 0x000fe20000800000 */
[----:B------:R-:W-:Y:S10]  /*7fd0*/  @P2 BRA `(.L_x_126) ;  /* 0xffffffd000182947 */ /* 0x000ff4000383ffff */
[----:B------:R-:W-:-:S09]  /*7fe0*/  UISETP.NE.AND UP0, UPT, UR50, URZ, UPT ;  /* 0x000000ff3200728c */ /* 0x000fd2000bf05270 */
[----:B------:R-:W-:Y:S05]  /*7ff0*/  BRA.U !UP0, `(.L_x_127) ;  /* 0x0000000108487547 */ /* 0x000fea000b800000 */
[----:B------:R-:W2:Y:S02]  /*8000*/  LDCU.64 UR4, c[0x0][0x890] ;  /* 0x00011200ff0477ac */ /* 0x000ea40008000a00 */
[----:B--2---:R-:W-:-:S04]  /*8010*/  UISETP.NE.U32.AND UP0, UPT, UR4, URZ, UPT ;  /* 0x000000ff0400728c */ /* 0x004fc8000bf05070 */
[----:B------:R-:W-:-:S09]  /*8020*/  UISETP.NE.AND.EX UP0, UPT, UR5, URZ, UPT, UP0 ;  /* 0x000000ff0500728c */ /* 0x000fd2000bf05300 */
[----:B------:R-:W-:Y:S05]  /*8030*/  BRA.U UP0, `(.L_x_128) ;  /* 0x00000001000c7547 */ /* 0x000fea000b800000 */
[----:B------:R-:W-:-:S13]  /*8040*/  FSETP.NEU.AND P0, PT, R35, RZ, PT ;  /* 0x000000ff2300720b */ /* 0x000fda0003f0d000 */
[----:B------:R-:W-:Y:S05]  /*8050*/  @!P0 EXIT ;  /* 0x000000000000894d */ /* 0x000fea0003800000 */
[----:B------:R-:W-:Y:S05]  /*8060*/  BRA `(.L_x_127) ;  /* 0x00000000002c7947 */ /* 0x000fea0003800000 */
.L_x_128:
[----:B------:R-:W-:Y:S01]  /*8070*/  ISETP.NE.AND P0, PT, R74, RZ, PT ;  /* 0x000000ff4a00720c */ /* 0x000fe20003f05270 */
[----:B------:R-:W-:-:S12]  /*8080*/  BSSY.RECONVERGENT B0, `(.L_x_127) ;  /* 0x0000009000007945 */ /* 0x000fd80003800200 */
[----:B------:R-:W-:Y:S05]  /*8090*/  @P0 BRA `(.L_x_129) ;  /* 0x0000000000140947 */ /* 0x000fea0003800000 */
[----:B------:R-:W2:Y:S02]  /*80a0*/  LDCU.64 UR4, c[0x0][0x888] ;  /* 0x00011100ff0477ac */ /* 0x000ea40008000a00 */
[----:B--2---:R-:W-:-:S04]  /*80b0*/  ISETP.NE.U32.AND P0, PT, RZ, UR4, PT ;  /* 0x00000004ff007c0c */ /* 0x004fc8000bf05070 */
[----:B------:R-:W-:-:S13]  /*80c0*/  ISETP.NE.AND.EX P0, PT, RZ, UR5, PT, P0 ;  /* 0x00000005ff007c0c */ /* 0x000fda000bf05300 */
[----:B------:R-:W-:Y:S05]  /*80d0*/  @!P0 EXIT ;  /* 0x000000000000894d */ /* 0x000fea0003800000 */
[----:B------:R-:W-:Y:S05]  /*80e0*/  BRA `(.L_x_130) ;  /* 0x0000000000087947 */ /* 0x000fea0003800000 */
.L_x_129:
[----:B------:R-:W-:-:S13]  /*80f0*/  FSETP.NEU.AND P0, PT, R35, RZ, PT ;  /* 0x000000ff2300720b */ /* 0x000fda0003f0d000 */
[----:B------:R-:W-:Y:S05]  /*8100*/  @!P0 EXIT ;  /* 0x000000000000894d */ /* 0x000fea0003800000 */
.L_x_130:
[----:B------:R-:W-:Y:S05]  /*8110*/  BSYNC.RECONVERGENT B0 ;  /* 0x0000000000007941 */ /* 0x000fea0003800200 */
.L_x_127:
[----:B------:R-:W-:Y:S01]  /*8120*/  ULEA UR4, UR51, UR48, 0x3 ;  /* 0x0000003033047291 */ /* 0x000fe2000f8e18ff */
[----:B------:R-:W-:-:S04]  /*8130*/  DEPBAR.LE SB0, 0x0 ;  /* 0x000080000000791a */ /* 0x000fc80000000000 */
[----:B------:R-:W-:-:S04]  /*8140*/  UIADD3 UR4, UPT, UPT, UR4, 0x60, URZ ;  /* 0x0000006004047890 */ /* 0x000fc8000fffe0ff */
[----:B------:R-:W-:-:S09]  /*8150*/  UPRMT UR4, UR37, 0x654, UR4 ;  /* 0x0000065425047896 */ /* 0x000fd20008000004 */
[----:B------:R-:W-:Y:S01]  /*8160*/  SYNCS.ARRIVE.TRANS64.RED.A1T0 RZ, [UR4], RZ ;  /* 0x000000ffffff79a7 */ /* 0x000fe20008100404 */
[----:B------:R-:W-:Y:S05]  /*8170*/  EXIT ;  /* 0x000000000000794d */ /* 0x000fea0003800000 */
.L_x_19:
[----:B--2---:R2:W1:Y:S02]  /*8180*/  SYNCS.PHASECHK.TRANS64.TRYWAIT P0, [R3+URZ+0x100], R2 ;  /* 0x00010002030075a7 */ /* 0x00446400080011ff */
[----:B-1----:R-:W-:Y:S05]  /*8190*/  @!P0 NANOSLEEP.SYNCS 0x989680 ;  /* 0x009896800000895d */ /* 0x002fea0003900000 */
[----:B------:R-:W1:Y:S02]  /*81a0*/  @!P0 SYNCS.PHASECHK.TRANS64 P0, [R3+URZ+0x100], R2 ;  /* 0x00010002030085a7 */ /* 0x000e6400080010ff */
[----:B-1----:R-:W-:Y:S05]  /*81b0*/  @!P0 BRA `(.L_x_19) ;  /* 0xfffffffc00f08947 */ /* 0x002fea000383ffff */
[----:B------:R-:W-:Y:S05]  /*81c0*/  BRA `(.L_x_131) ;  /* 0xffffff9400087947 */ /* 0x000fea000383ffff */
.L_x_22:
[----:B-1----:R-:W-:-:S07]  /*81d0*/  MOV R2, UR33 ;  /* 0x0000002100027c02 */ /* 0x002fce0008000f00 */
.L_x_132:
[----:B-1----:R1:W2:Y:S02]  /*81e0*/  SYNCS.PHASECHK.TRANS64.TRYWAIT P0, [R2+URZ+0x20], R5 ;  /* 0x00002005020075a7 */ /* 0x0022a400080011ff */
[----:B--2---:R-:W-:Y:S05]  /*81f0*/  @!P0 NANOSLEEP.SYNCS 0x989680 ;  /* 0x009896800000895d */ /* 0x004fea0003900000 */
[----:B------:R-:W2:Y:S02]  /*8200*/  @!P0 SYNCS.PHASECHK.TRANS64 P0, [R2+URZ+0x20], R5 ;  /* 0x00002005020085a7 */ /* 0x000ea400080010ff */
[----:B--2---:R-:W-:Y:S05]  /*8210*/  @!P0 BRA `(.L_x_132) ;  /* 0xfffffffc00f08947 */ /* 0x004fea000383ffff */
[----:B------:R-:W-:Y:S05]  /*8220*/  BRA `(.L_x_21) ;  /* 0xffffff9400587947 */ /* 0x000fea000383ffff */
.L_x_28:
[----:B-1----:R-:W-:-:S07]  /*8230*/  MOV R2, UR33 ;  /* 0x0000002100027c02 */ /* 0x002fce0008000f00 */
.L_x_133:
[----:B-1----:R1:W2:Y:S02]  /*8240*/  SYNCS.PHASECHK.TRANS64.TRYWAIT P0, [R2+URZ+0x20], R5 ;  /* 0x00002005020075a7 */ /* 0x0022a400080011ff */
[----:B--2---:R-:W-:Y:S05]  /*8250*/  @!P0 NANOSLEEP.SYNCS 0x989680 ;  /* 0x009896800000895d */ /* 0x004fea0003900000 */
[----:B------:R-:W2:Y:S02]  /*8260*/  @!P0 SYNCS.PHASECHK.TRANS64 P0, [R2+URZ+0x20], R5 ;  /* 0x00002005020085a7 */ /* 0x000ea400080010ff */
[----:B--2---:R-:W-:Y:S05]  /*8270*/  @!P0 BRA `(.L_x_133) ;  /* 0xfffffffc00f08947 */ /* 0x004fea000383ffff */
[----:B------:R-:W-:Y:S05]  /*8280*/  BRA `(.L_x_27) ;  /* 0xffffff9800307947 */ /* 0x000fea000383ffff */
.L_x_32:
[----:B-1----:R1:W2:Y:S02]  /*8290*/  SYNCS.PHASECHK.TRANS64.TRYWAIT P0, [R2+URZ+0x90], R3 ;  /* 0x00009003020075a7 */ /* 0x0022a400080011ff */
[----:B--2---:R-:W-:Y:S05]  /*82a0*/  @!P0 NANOSLEEP.SYNCS 0x989680 ;  /* 0x009896800000895d */ /* 0x004fea0003900000 */
[----:B------:R-:W2:Y:S02]  /*82b0*/  @!P0 SYNCS.PHASECHK.TRANS64 P0, [R2+URZ+0x90], R3 ;  /* 0x00009003020085a7 */ /* 0x000ea400080010ff */
[----:B--2---:R-:W-:Y:S05]  /*82c0*/  @!P0 BRA `(.L_x_32) ;  /* 0xfffffffc00f08947 */ /* 0x004fea000383ffff */
[----:B------:R-:W-:Y:S05]  /*82d0*/  BRA `(.L_x_134) ;  /* 0xffffff9800e87947 */ /* 0x000fea000383ffff */
.L_x_36:
[----:B----4-:R-:W-:-:S07]  /*82e0*/  MOV R0, UR5 ;  /* 0x0000000500007c02 */ /* 0x010fce0008000f00 */
.L_x_135:
[----:B-1----:R1:W2:Y:S02]  /*82f0*/  SYNCS.PHASECHK.TRANS64.TRYWAIT P0, [R0+URZ], R3 ;  /* 0x00000003000075a7 */ /* 0x0022a400080011ff */
[----:B--2---:R-:W-:Y:S05]  /*8300*/  @!P0 NANOSLEEP.SYNCS 0x989680 ;  /* 0x009896800000895d */ /* 0x004fea0003900000 */
[----:B------:R-:W2:Y:S02]  /*8310*/  @!P0 SYNCS.PHASECHK.TRANS64 P0, [R0+URZ], R3 ;  /* 0x00000003000085a7 */ /* 0x000ea400080010ff */
[----:B--2---:R-:W-:Y:S05]  /*8320*/  @!P0 BRA `(.L_x_135) ;  /* 0xfffffffc00f08947 */ /* 0x004fea000383ffff */
[----:B------:R-:W-:Y:S05]  /*8330*/  BRA `(.L_x_136) ;  /* 0xffffffa000587947 */ /* 0x000fea000383ffff */
.L_x_37:
[----:B----4-:R-:W-:-:S07]  /*8340*/  MOV R0, UR5 ;  /* 0x0000000500007c02 */ /* 0x010fce0008000f00 */
.L_x_137:
[----:B-1----:R1:W2:Y:S02]  /*8350*/  SYNCS.PHASECHK.TRANS64.TRYWAIT P0, [R0+URZ], R3 ;  /* 0x00000003000075a7 */ /* 0x0022a400080011ff */
[----:B--2---:R-:W-:Y:S05]  /*8360*/  @!P0 NANOSLEEP.SYNCS 0x989680 ;  /* 0x009896800000895d */ /* 0x004fea0003900000 */
[----:B------:R-:W2:Y:S02]  /*8370*/  @!P0 SYNCS.PHASECHK.TRANS64 P0, [R0+URZ], R3 ;  /* 0x00000003000085a7 */ /* 0x000ea400080010ff */
[----:B--2---:R-:W-:Y:S05]  /*8380*/  @!P0 BRA `(.L_x_137) ;  /* 0xfffffffc00f08947 */ /* 0x004fea000383ffff */
[----:B------:R-:W-:Y:S05]  /*8390*/  BRA `(.L_x_138) ;  /* 0xffffffa000647947 */ /* 0x000fea000383ffff */
.L_x_38:
[----:B----4-:R-:W-:-:S07]  /*83a0*/  MOV R0, UR5 ;  /* 0x0000000500007c02 */ /* 0x010fce0008000f00 */
.L_x_139:
[----:B-1----:R1:W2:Y:S02]  /*83b0*/  SYNCS.PHASECHK.TRANS64.TRYWAIT P0, [R0+URZ], R3 ;  /* 0x00000003000075a7 */ /* 0x0022a400080011ff */
[----:B--2---:R-:W-:Y:S05]  /*83c0*/  @!P0 NANOSLEEP.SYNCS 0x989680 ;  /* 0x009896800000895d */ /* 0x004fea0003900000 */
[----:B------:R-:W2:Y:S02]  /*83d0*/  @!P0 SYNCS.PHASECHK.TRANS64 P0, [R0+URZ], R3 ;  /* 0x00000003000085a7 */ /* 0x000ea400080010ff */
[----:B--2---:R-:W-:Y:S05]  /*83e0*/  @!P0 BRA `(.L_x_139) ;  /* 0xfffffffc00f08947 */ /* 0x004fea000383ffff */
[----:B------:R-:W-:Y:S05]  /*83f0*/  BRA `(.L_x_140) ;  /* 0xffffffa000707947 */ /* 0x000fea000383ffff */
.L_x_41:
[----:B-1----:R1:W2:Y:S02]  /*8400*/  SYNCS.PHASECHK.TRANS64.TRYWAIT P0, [R0+URZ+0xf0], R5 ;  /* 0x0000f005000075a7 */ /* 0x0022a400080011ff */
[----:B--2---:R-:W-:Y:S05]  /*8410*/  @!P0 NANOSLEEP.SYNCS 0x989680 ;  /* 0x009896800000895d */ /* 0x004fea0003900000 */
[----:B------:R-:W2:Y:S02]  /*8420*/  @!P0 SYNCS.PHASECHK.TRANS64 P0, [R0+URZ+0xf0], R5 ;  /* 0x0000f005000085a7 */ /* 0x000ea400080010ff */
[----:B--2---:R-:W-:Y:S05]  /*8430*/  @!P0 BRA `(.L_x_41) ;  /* 0xfffffffc00f08947 */ /* 0x004fea000383ffff */
[----:B------:R-:W-:Y:S05]  /*8440*/  BRA `(.L_x_141) ;  /* 0xffffffa000cc7947 */ /* 0x000fea000383ffff */
.L_x_42:
[----:B------:R-:W-:-:S07]  /*8450*/  MOV R0, UR5 ;  /* 0x0000000500007c02 */ /* 0x000fce0008000f00 */
.L_x_142:
[----:B-1----:R1:W2:Y:S02]  /*8460*/  SYNCS.PHASECHK.TRANS64.TRYWAIT P0, [R0+URZ+0xa0], R5 ;  /* 0x0000a005000075a7 */ /* 0x0022a400080011ff */
[----:B--2---:R-:W-:Y:S05]  /*8470*/  @!P0 NANOSLEEP.SYNCS 0x989680 ;  /* 0x009896800000895d */ /* 0x004fea0003900000 */
[----:B------:R-:W2:Y:S02]  /*8480*/  @!P0 SYNCS.PHASECHK.TRANS64 P0, [R0+URZ+0xa0], R5 ;  /* 0x0000a005000085a7 */ /* 0x000ea400080010ff */
[----:B--2---:R-:W-:Y:S05]  /*8490*/  @!P0 BRA `(.L_x_142) ;  /* 0xfffffffc00f08947 */ /* 0x004fea000383ffff */
[----:B------:R-:W-:Y:S05]  /*84a0*/  BRA `(.L_x_143) ;  /* 0xffffffa000dc7947 */ /* 0x000fea000383ffff */
.L_x_43:
[----:B-1----:R1:W2:Y:S02]  /*84b0*/  SYNCS.PHASECHK.TRANS64.TRYWAIT P1, [R0+URZ+0x90], R5 ;  /* 0x00009005000075a7 */ /* 0x0022a400080211ff */
[----:B--2---:R-:W-:Y:S05]  /*84c0*/  @!P1 NANOSLEEP.SYNCS 0x989680 ;  /* 0x009896800000995d */ /* 0x004fea0003900000 */
[----:B------:R-:W2:Y:S02]  /*84d0*/  @!P1 SYNCS.PHASECHK.TRANS64 P1, [R0+URZ+0x90], R5 ;  /* 0x00009005000095a7 */ /* 0x000ea400080210ff */
[----:B--2---:R-:W-:Y:S05]  /*84e0*/  @!P1 BRA `(.L_x_43) ;  /* 0xfffffffc00f09947 */ /* 0x004fea000383ffff */
[----:B------:R-:W-:Y:S05]  /*84f0*/  BRA `(.L_x_144) ;  /* 0xffffffa4000c7947 */ /* 0x000fea000383ffff */
.L_x_46:
[----:B------:R-:W-:-:S07]  /*8500*/  MOV R0, UR5 ;  /* 0x0000000500007c02 */ /* 0x000fce0008000f00 */
.L_x_145:
[----:B-1----:R1:W2:Y:S02]  /*8510*/  SYNCS.PHASECHK.TRANS64.TRYWAIT P0, [R0+URZ+0xa0], R3 ;  /* 0x0000a003000075a7 */ /* 0x0022a400080011ff */
[----:B--2---:R-:W-:Y:S05]  /*8520*/  @!P0 NANOSLEEP.SYNCS 0x989680 ;  /* 0x009896800000895d */ /* 0x004fea0003900000 */
[----:B------:R-:W2:Y:S02]  /*8530*/  @!P0 SYNCS.PHASECHK.TRANS64 P0, [R0+URZ+0xa0], R3 ;  /* 0x0000a003000085a7 */ /* 0x000ea400080010ff */
[----:B--2---:R-:W-:Y:S05]  /*8540*/  @!P0 BRA `(.L_x_145) ;  /* 0xfffffffc00f08947 */ /* 0x004fea000383ffff */
[----:B------:R-:W-:Y:S05]  /*8550*/  BRA `(.L_x_45) ;  /* 0xffffffa400607947 */ /* 0x000fea000383ffff */
.L_x_53:
[----:B-1----:R1:W2:Y:S02]  /*8560*/  SYNCS.PHASECHK.TRANS64.TRYWAIT P1, [R0+URZ+0x90], R5 ;  /* 0x00009005000075a7 */ /* 0x0022a400080211ff */
[----:B--2---:R-:W-:Y:S05]  /*8570*/  @!P1 NANOSLEEP.SYNCS 0x989680 ;  /* 0x009896800000995d */ /* 0x004fea0003900000 */
[----:B------:R-:W2:Y:S02]  /*8580*/  @!P1 SYNCS.PHASECHK.TRANS64 P1, [R0+URZ+0x90], R5 ;  /* 0x00009005000095a7 */ /* 0x000ea400080210ff */
[----:B--2---:R-:W-:Y:S05]  /*8590*/  @!P1 BRA `(.L_x_53) ;  /* 0xfffffffc00f09947 */ /* 0x004fea000383ffff */
[----:B------:R-:W-:Y:S05]  /*85a0*/  BRA `(.L_x_146) ;  /* 0xffffffa800f07947 */ /* 0x000fea000383ffff */
.L_x_54:
[----:B------:R-:W-:-:S07]  /*85b0*/  MOV R3, UR6 ;  /* 0x0000000600037c02 */ /* 0x000fce0008000f00 */
.L_x_147:
[----:B-1----:R1:W2:Y:S02]  /*85c0*/  SYNCS.PHASECHK.TRANS64.TRYWAIT P0, [R3+URZ+0xd0], R0 ;  /* 0x0000d000030075a7 */ /* 0x0022a400080011ff */
[----:B--2---:R-:W-:Y:S05]  /*85d0*/  @!P0 NANOSLEEP.SYNCS 0x989680 ;  /* 0x009896800000895d */ /* 0x004fea0003900000 */
[----:B------:R-:W2:Y:S02]  /*85e0*/  @!P0 SYNCS.PHASECHK.TRANS64 P0, [R3+URZ+0xd0], R0 ;  /* 0x0000d000030085a7 */ /* 0x000ea400080010ff */
[----:B--2---:R-:W-:Y:S05]  /*85f0*/  @!P0 BRA `(.L_x_147) ;  /* 0xfffffffc00f08947 */ /* 0x004fea000383ffff */
[----:B------:R-:W-:Y:S05]  /*8600*/  BRA `(.L_x_148) ;  /* 0xffffffac00407947 */ /* 0x000fea000383ffff */
.L_x_57:
[----:B------:R-:W-:Y:S07]  /*8610*/  MOV R0, UR11 ;  /* 0x0000000b00007c02 */ /* 0x000fee0008000f00 */
.L_x_149:
[----:B-1----:R1:W2:Y:S02]  /*8620*/  SYNCS.PHASECHK.TRANS64.TRYWAIT P0, [R0+URZ], R3 ;  /* 0x00000003000075a7 */ /* 0x0022a400080011ff */
[----:B--2---:R-:W-:Y:S05]  /*8630*/  @!P0 NANOSLEEP.SYNCS 0x989680 ;  /* 0x009896800000895d */ /* 0x004fea0003900000 */
[----:B------:R-:W2:Y:S02]  /*8640*/  @!P0 SYNCS.PHASECHK.TRANS64 P0, [R0+URZ], R3 ;  /* 0x00000003000085a7 */ /* 0x000ea400080010ff */
[----:B--2---:R-:W-:Y:S05]  /*8650*/  @!P0 BRA `(.L_x_149) ;  /* 0xfffffffc00f08947 */ /* 0x004fea000383ffff */
[----:B------:R-:W-:Y:S05]  /*8660*/  BRA `(.L_x_56) ;  /* 0xffffffac005c7947 */ /* 0x000fea000383ffff */
.L_x_60:
[----:B------:R-:W-:-:S07]  /*8670*/  MOV R0, UR6 ;  /* 0x0000000600007c02 */ /* 0x000fce0008000f00 */
.L_x_150:
[----:B--2---:R2:W4:Y:S02]  /*8680*/  SYNCS.PHASECHK.TRANS64.TRYWAIT P0, [R0+URZ], R3 ;  /* 0x00000003000075a7 */ /* 0x00452400080011ff */
[----:B----4-:R-:W-:Y:S05]  /*8690*/  @!P0 NANOSLEEP.SYNCS 0x989680 ;  /* 0x009896800000895d */ /* 0x010fea0003900000 */
[----:B------:R-:W4:Y:S02]  /*86a0*/  @!P0 SYNCS.PHASECHK.TRANS64 P0, [R0+URZ], R3 ;  /* 0x00000003000085a7 */ /* 0x000f2400080010ff */
[----:B----4-:R-:W-:Y:S05]  /*86b0*/  @!P0 BRA `(.L_x_150) ;  /* 0xfffffffc00f08947 */ /* 0x010fea000383ffff */
[----:B------:R-:W-:Y:S05]  /*86c0*/  BRA `(.L_x_151) ;  /* 0xffffffb000887947 */ /* 0x000fea000383ffff */
.L_x_61:
[----:B------:R-:W-:-:S07]  /*86d0*/  MOV R0, UR6 ;  /* 0x0000000600007c02 */ /* 0x000fce0008000f00 */
.L_x_152:
[----:B-1----:R1:W2:Y:S02]  /*86e0*/  SYNCS.PHASECHK.TRANS64.TRYWAIT P0, [R0+URZ], R3 ;  /* 0x00000003000075a7 */ /* 0x0022a400080011ff */
[----:B--2---:R-:W-:Y:S05]  /*86f0*/  @!P0 NANOSLEEP.SYNCS 0x989680 ;  /* 0x009896800000895d */ /* 0x004fea0003900000 */
[----:B------:R-:W2:Y:S02]  /*8700*/  @!P0 SYNCS.PHASECHK.TRANS64 P0, [R0+URZ], R3 ;  /* 0x00000003000085a7 */ /* 0x000ea400080010ff */
[----:B--2---:R-:W-:Y:S05]  /*8710*/  @!P0 BRA `(.L_x_152) ;  /* 0xfffffffc00f08947 */ /* 0x004fea000383ffff */
[----:B------:R-:W-:Y:S05]  /*8720*/  BRA `(.L_x_153) ;  /* 0xffffffb000947947 */ /* 0x000fea000383ffff */
.L_x_62:
[----:B------:R-:W-:-:S07]  /*8730*/  MOV R0, UR6 ;  /* 0x0000000600007c02 */ /* 0x000fce0008000f00 */
.L_x_154:
[----:B-1----:R1:W2:Y:S02]  /*8740*/  SYNCS.PHASECHK.TRANS64.TRYWAIT P0, [R0+URZ], R3 ;  /* 0x00000003000075a7 */ /* 0x0022a400080011ff */
[----:B--2---:R-:W-:Y:S05]  /*8750*/  @!P0 NANOSLEEP.SYNCS 0x989680 ;  /* 0x009896800000895d */ /* 0x004fea0003900000 */
[----:B------:R-:W2:Y:S02]  /*8760*/  @!P0 SYNCS.PHASECHK.TRANS64 P0, [R0+URZ], R3 ;  /* 0x00000003000085a7 */ /* 0x000ea400080010ff */
[----:B--2---:R-:W-:Y:S05]  /*8770*/  @!P0 BRA `(.L_x_154) ;  /* 0xfffffffc00f08947 */ /* 0x004fea000383ffff */
[----:B------:R-:W-:Y:S05]  /*8780*/  BRA `(.L_x_155) ;  /* 0xffffffb000a07947 */ /* 0x000fea000383ffff */
.L_x_63:
[----:B------:R-:W-:-:S07]  /*8790*/  MOV R0, UR7 ;  /* 0x0000000700007c02 */ /* 0x000fce0008000f00 */
.L_x_156:
[----:B-1----:R1:W2:Y:S02]  /*87a0*/  SYNCS.PHASECHK.TRANS64.TRYWAIT P0, [R0+URZ], R3 ;  /* 0x00000003000075a7 */ /* 0x0022a400080011ff */
[----:B--2---:R-:W-:Y:S05]  /*87b0*/  @!P0 NANOSLEEP.SYNCS 0x989680 ;  /* 0x009896800000895d */ /* 0x004fea0003900000 */
[----:B------:R-:W2:Y:S02]  /*87c0*/  @!P0 SYNCS.PHASECHK.TRANS64 P0, [R0+URZ], R3 ;  /* 0x00000003000085a7 */ /* 0x000ea400080010ff */
[----:B--2---:R-:W-:Y:S05]  /*87d0*/  @!P0 BRA `(.L_x_156) ;  /* 0xfffffffc00f08947 */ /* 0x004fea000383ffff */
[----:B------:R-:W-:Y:S05]  /*87e0*/  BRA `(.L_x_157) ;  /* 0xffffffb000ac7947 */ /* 0x000fea000383ffff */
.L_x_68:
[----:B--2---:R2:W3:Y:S02]  /*87f0*/  SYNCS.PHASECHK.TRANS64.TRYWAIT P0, [R0+URZ+0x90], R3 ;  /* 0x00009003000075a7 */ /* 0x0044e400080011ff */
[----:B---3--:R-:W-:Y:S05]  /*8800*/  @!P0 NANOSLEEP.SYNCS 0x989680 ;  /* 0x009896800000895d */ /* 0x008fea0003900000 */
[----:B------:R-:W3:Y:S02]  /*8810*/  @!P0 SYNCS.PHASECHK.TRANS64 P0, [R0+URZ+0x90], R3 ;  /* 0x00009003000085a7 */ /* 0x000ee400080010ff */
[----:B---3--:R-:W-:Y:S05]  /*8820*/  @!P0 BRA `(.L_x_68) ;  /* 0xfffffffc00f08947 */ /* 0x008fea000383ffff */
[----:B------:R-:W-:Y:S05]  /*8830*/  BRA `(.L_x_158) ;  /* 0xffffffb400b87947 */ /* 0x000fea000383ffff */
.L_x_71:
[----:B------:R-:W-:Y:S07]  /*8840*/  MOV R0, UR7 ;  /* 0x0000000700007c02 */ /* 0x000fee0008000f00 */
.L_x_159:
[----:B--2---:R2:W3:Y:S02]  /*8850*/  SYNCS.PHASECHK.TRANS64.TRYWAIT P0, [R0+URZ+0x88], R3 ;  /* 0x00008803000075a7 */ /* 0x0044e400080011ff */
[----:B---3--:R-:W-:Y:S05]  /*8860*/  @!P0 NANOSLEEP.SYNCS 0x989680 ;  /* 0x009896800000895d */ /* 0x008fea0003900000 */
[----:B------:R-:W3:Y:S02]  /*8870*/  @!P0 SYNCS.PHASECHK.TRANS64 P0, [R0+URZ+0x88], R3 ;  /* 0x00008803000085a7 */ /* 0x000ee400080010ff */
[----:B---3--:R-:W-:Y:S05]  /*8880*/  @!P0 BRA `(.L_x_159) ;  /* 0xfffffffc00f08947 */ /* 0x008fea000383ffff */
[----:B------:R-:W-:Y:S05]  /*8890*/  BRA `(.L_x_70) ;  /* 0xffffffb800987947 */ /* 0x000fea000383ffff */
.L_x_74:
[----:B------:R-:W-:Y:S07]  /*88a0*/  MOV R3, UR7 ;  /* 0x0000000700037c02 */ /* 0x000fee0008000f00 */
.L_x_160:
[----:B-1----:R1:W2:Y:S02]  /*88b0*/  SYNCS.PHASECHK.TRANS64.TRYWAIT P0, [R3+URZ+0x60], R12 ;  /* 0x0000600c030075a7 */ /* 0x0022a400080011ff */
[----:B--2---:R-:W-:Y:S05]  /*88c0*/  @!P0 NANOSLEEP.SYNCS 0x989680 ;  /* 0x009896800000895d */ /* 0x004fea0003900000 */
[----:B------:R-:W2:Y:S02]  /*88d0*/  @!P0 SYNCS.PHASECHK.TRANS64 P0, [R3+URZ+0x60], R12 ;  /* 0x0000600c030085a7 */ /* 0x000ea400080010ff */
[----:B--2---:R-:W-:Y:S05]  /*88e0*/  @!P0 BRA `(.L_x_160) ;  /* 0xfffffffc00f08947 */ /* 0x004fea000383ffff */
[----:B------:R-:W-:Y:S05]  /*88f0*/  BRA `(.L_x_161) ;  /* 0xffffffbc00107947 */ /* 0x000fea000383ffff */
.L_x_75:
[----:B-1----:R-:W-:Y:S07]  /*8900*/  MOV R3, UR7 ;  /* 0x0000000700037c02 */ /* 0x002fee0008000f00 */
.L_x_162:
[----:B-1----:R1:W2:Y:S02]  /*8910*/  SYNCS.PHASECHK.TRANS64.TRYWAIT P0, [R3+URZ+0x68], R12 ;  /* 0x0000680c030075a7 */ /* 0x0022a400080011ff */
[----:B--2---:R-:W-:Y:S05]  /*8920*/  @!P0 NANOSLEEP.SYNCS 0x989680 ;  /* 0x009896800000895d */ /* 0x004fea0003900000 */
[----:B------:R-:W2:Y:S02]  /*8930*/  @!P0 SYNCS.PHASECHK.TRANS64 P0, [R3+URZ+0x68], R12 ;  /* 0x0000680c030085a7 */ /* 0x000ea400080010ff */
[----:B--2---:R-:W-:Y:S05]  /*8940*/  @!P0 BRA `(.L_x_162) ;  /* 0xfffffffc00f08947 */ /* 0x004fea000383ffff */
[----:B------:R-:W-:Y:S05]  /*8950*/  BRA `(.L_x_163) ;  /* 0xffffffbc004c7947 */ /* 0x000fea000383ffff */
.L_x_76:
[----:B-1----:R-:W-:Y:S07]  /*8960*/  MOV R3, UR7 ;  /* 0x0000000700037c02 */ /* 0x002fee0008000f00 */
.L_x_164:
[----:B-1----:R1:W2:Y:S02]  /*8970*/  SYNCS.PHASECHK.TRANS64.TRYWAIT P0, [R3+URZ+0x70], R12 ;  /* 0x0000700c030075a7 */ /* 0x0022a400080011ff */
[----:B--2---:R-:W-:Y:S05]  /*8980*/  @!P0 NANOSLEEP.SYNCS 0x989680 ;  /* 0x009896800000895d */ /* 0x004fea0003900000 */
[----:B------:R-:W2:Y:S02]  /*8990*/  @!P0 SYNCS.PHASECHK.TRANS64 P0, [R3+URZ+0x70], R12 ;  /* 0x0000700c030085a7 */ /* 0x000ea400080010ff */
[----:B--2---:R-:W-:Y:S05]  /*89a0*/  @!P0 BRA `(.L_x_164) ;  /* 0xfffffffc00f08947 */ /* 0x004fea000383ffff */
[----:B------:R-:W-:Y:S05]  /*89b0*/  BRA `(.L_x_165) ;  /* 0xffffffbc00947947 */ /* 0x000fea000383ffff */
.L_x_77:
[----:B------:R-:W-:Y:S07]  /*89c0*/  MOV R3, UR7 ;  /* 0x0000000700037c02 */ /* 0x000fee0008000f00 */
.L_x_166:
[----:B-1----:R1:W2:Y:S02]  /*89d0*/  SYNCS.PHASECHK.TRANS64.TRYWAIT P0, [R3+URZ+0x78], R12 ;  /* 0x0000780c030075a7 */ /* 0x0022a400080011ff */
[----:B--2---:R-:W-:Y:S05]  /*89e0*/  @!P0 NANOSLEEP.SYNCS 0x989680 ;  /* 0x009896800000895d */ /* 0x004fea0003900000 */
[----:B------:R-:W2:Y:S02]  /*89f0*/  @!P0 SYNCS.PHASECHK.TRANS64 P0, [R3+URZ+0x78], R12 ;  /* 0x0000780c030085a7 */ /* 0x000ea400080010ff */
[----:B--2---:R-:W-:Y:S05]  /*8a00*/  @!P0 BRA `(.L_x_166) ;  /* 0xfffffffc00f08947 */ /* 0x004fea000383ffff */
[----:B------:R-:W-:Y:S05]  /*8a10*/  BRA `(.L_x_167) ;  /* 0xffffffc0001c7947 */ /* 0x000fea000383ffff */
.L_x_79:
[----:B------:R-:W-:-:S07]  /*8a20*/  MOV R0, UR7 ;  /* 0x0000000700007c02 */ /* 0x000fce0008000f00 */
.L_x_168:
[----:B-1----:R1:W3:Y:S02]  /*8a30*/  SYNCS.PHASECHK.TRANS64.TRYWAIT P0, [R0+URZ+0x60], R3 ;  /* 0x00006003000075a7 */ /* 0x0022e400080011ff */
[----:B---3--:R-:W-:Y:S05]  /*8a40*/  @!P0 NANOSLEEP.SYNCS 0x989680 ;  /* 0x009896800000895d */ /* 0x008fea0003900000 */
[----:B------:R-:W3:Y:S02]  /*8a50*/  @!P0 SYNCS.PHASECHK.TRANS64 P0, [R0+URZ+0x60], R3 ;  /* 0x00006003000085a7 */ /* 0x000ee400080010ff */
[----:B---3--:R-:W-:Y:S05]  /*8a60*/  @!P0 BRA `(.L_x_168) ;  /* 0xfffffffc00f08947 */ /* 0x008fea000383ffff */
[----:B------:R-:W-:Y:S05]  /*8a70*/  BRA `(.L_x_169) ;  /* 0xffffffc0008c7947 */ /* 0x000fea000383ffff */
.L_x_80:
[----:B-1----:R-:W-:-:S07]  /*8a80*/  MOV R0, UR7 ;  /* 0x0000000700007c02 */ /* 0x002fce0008000f00 */
.L_x_170:
[----:B-1----:R1:W3:Y:S02]  /*8a90*/  SYNCS.PHASECHK.TRANS64.TRYWAIT P0, [R0+URZ+0x68], R3 ;  /* 0x00006803000075a7 */ /* 0x0022e400080011ff */
[----:B---3--:R-:W-:Y:S05]  /*8aa0*/  @!P0 NANOSLEEP.SYNCS 0x989680 ;  /* 0x009896800000895d */ /* 0x008fea0003900000 */
[----:B------:R-:W3:Y:S02]  /*8ab0*/  @!P0 SYNCS.PHASECHK.TRANS64 P0, [R0+URZ+0x68], R3 ;  /* 0x00006803000085a7 */ /* 0x000ee400080010ff */
[----:B---3--:R-:W-:Y:S05]  /*8ac0*/  @!P0 BRA `(.L_x_170) ;  /* 0xfffffffc00f08947 */ /* 0x008fea000383ffff */
[----:B------:R-:W-:Y:S05]  /*8ad0*/  BRA `(.L_x_171) ;  /* 0xffffffc0007c7947 */ /* 0x000fea000383ffff */
.L_x_81:
[----:B-1----:R-:W-:-:S07]  /*8ae0*/  MOV R0, UR7 ;  /* 0x0000000700007c02 */ /* 0x002fce0008000f00 */
.L_x_172:
[----:B-1----:R1:W3:Y:S02]  /*8af0*/  SYNCS.PHASECHK.TRANS64.TRYWAIT P0, [R0+URZ+0x70], R3 ;  /* 0x00007003000075a7 */ /* 0x0022e400080011ff */
[----:B---3--:R-:W-:Y:S05]  /*8b00*/  @!P0 NANOSLEEP.SYNCS 0x989680 ;  /* 0x009896800000895d */ /* 0x008fea0003900000 */
[----:B------:R-:W3:Y:S02]  /*8b10*/  @!P0 SYNCS.PHASECHK.TRANS64 P0, [R0+URZ+0x70], R3 ;  /* 0x00007003000085a7 */ /* 0x000ee400080010ff */
[----:B---3--:R-:W-:Y:S05]  /*8b20*/  @!P0 BRA `(.L_x_172) ;  /* 0xfffffffc00f08947 */ /* 0x008fea000383ffff */
[----:B------:R-:W-:Y:S05]  /*8b30*/  BRA `(.L_x_173) ;  /* 0xffffffc0006c7947 */ /* 0x000fea000383ffff */
.L_x_83:
[----:B--2---:R2:W4:Y:S02]  /*8b40*/  SYNCS.PHASECHK.TRANS64.TRYWAIT P0, [R0+URZ+0x90], R3 ;  /* 0x00009003000075a7 */ /* 0x00452400080011ff */
[----:B----4-:R-:W-:Y:S05]  /*8b50*/  @!P0 NANOSLEEP.SYNCS 0x989680 ;  /* 0x009896800000895d */ /* 0x010fea0003900000 */
[----:B------:R-:W4:Y:S02]  /*8b60*/  @!P0 SYNCS.PHASECHK.TRANS64 P0, [R0+URZ+0x90], R3 ;  /* 0x00009003000085a7 */ /* 0x000f2400080010ff */
[----:B----4-:R-:W-:Y:S05]  /*8b70*/  @!P0 BRA `(.L_x_83) ;  /* 0xfffffffc00f08947 */ /* 0x010fea000383ffff */
[----:B------:R-:W-:Y:S05]  /*8b80*/  BRA `(.L_x_174) ;  /* 0xffffffc400407947 */ /* 0x000fea000383ffff */
.L_x_94:
[----:B-1----:R-:W-:Y:S04]  /*8b90*/  MOV R2, UR48 ;  /* 0x0000003000027c02 */ /* 0x002fe80008000f00 */
[----:B------:R1:W3:Y:S03]  /*8ba0*/  SYNCS.PHASECHK.TRANS64.TRYWAIT P1, [R2+URZ+0x40], R3 ;  /* 0x00004003020075a7 */ /* 0x0002e600080211ff */
[----:B---3--:R-:W-:Y:S05]  /*8bb0*/  @!P1 NANOSLEEP.SYNCS 0x989680 ;  /* 0x009896800000995d */ /* 0x008fea0003900000 */
[----:B------:R-:W3:Y:S02]  /*8bc0*/  @!P1 SYNCS.PHASECHK.TRANS64 P1, [R2+URZ+0x40], R3 ;  /* 0x00004003020095a7 */ /* 0x000ee400080210ff */
[----:B---3--:R-:W-:Y:S05]  /*8bd0*/  @!P1 BRA `(.L_x_94) ;  /* 0xfffffffc00ec9947 */ /* 0x008fea000383ffff */
[----:B------:R-:W-:Y:S05]  /*8be0*/  BRA `(.L_x_93) ;  /* 0xffffffd0004c7947 */ /* 0x000fea000383ffff */
.L_x_96:
[----:B-1----:R1:W4:Y:S02]  /*8bf0*/  SYNCS.PHASECHK.TRANS64.TRYWAIT P0, [R79+URZ+0xb0], R0 ;  /* 0x0000b0004f0075a7 */ /* 0x00232400080011ff */
[----:B----4-:R-:W-:Y:S05]  /*8c00*/  @!P0 NANOSLEEP.SYNCS 0x989680 ;  /* 0x009896800000895d */ /* 0x010fea0003900000 */
[----:B------:R-:W4:Y:S02]  /*8c10*/  @!P0 SYNCS.PHASECHK.TRANS64 P0, [R79+URZ+0xb0], R0 ;  /* 0x0000b0004f0085a7 */ /* 0x000f2400080010ff */
[----:B----4-:R-:W-:Y:S05]  /*8c20*/  @!P0 BRA `(.L_x_96) ;  /* 0xfffffffc00f08947 */ /* 0x010fea000383ffff */
[----:B------:R-:W-:Y:S05]  /*8c30*/  BRA `(.L_x_95) ;  /* 0xffffffd000707947 */ /* 0x000fea000383ffff */
.L_x_105:
[----:B--2---:R2:W4:Y:S02]  /*8c40*/  SYNCS.PHASECHK.TRANS64.TRYWAIT P0, [R3+URZ+0x40], R0 ;  /* 0x00004000030075a7 */ /* 0x00452400080011ff */
[----:B----4-:R-:W-:Y:S05]  /*8c50*/  @!P0 NANOSLEEP.SYNCS 0x989680 ;  /* 0x009896800000895d */ /* 0x010fea0003900000 */
[----:B------:R-:W4:Y:S02]  /*8c60*/  @!P0 SYNCS.PHASECHK.TRANS64 P0, [R3+URZ+0x40], R0 ;  /* 0x00004000030085a7 */ /* 0x000f2400080010ff */
[----:B----4-:R-:W-:Y:S05]  /*8c70*/  @!P0 BRA `(.L_x_105) ;  /* 0xfffffffc00f08947 */ /* 0x010fea000383ffff */
[----:B------:R-:W-:Y:S05]  /*8c80*/  BRA `(.L_x_104) ;  /* 0xffffffd8005c7947 */ /* 0x000fea000383ffff */
.L_x_113:
[----:B--2---:R2:W4:Y:S02]  /*8c90*/  SYNCS.PHASECHK.TRANS64.TRYWAIT P0, [R83+URZ+0x40], R4 ;  /* 0x00004004530075a7 */ /* 0x00452400080011ff */
[----:B----4-:R-:W-:Y:S05]  /*8ca0*/  @!P0 NANOSLEEP.SYNCS 0x989680 ;  /* 0x009896800000895d */ /* 0x010fea0003900000 */
[----:B------:R-:W4:Y:S02]  /*8cb0*/  @!P0 SYNCS.PHASECHK.TRANS64 P0, [R83+URZ+0x40], R4 ;  /* 0x00004004530085a7 */ /* 0x000f2400080010ff */
[----:B----4-:R-:W-:Y:S05]  /*8cc0*/  @!P0 BRA `(.L_x_113) ;  /* 0xfffffffc00f08947 */ /* 0x010fea000383ffff */
[----:B------:R-:W-:Y:S05]  /*8cd0*/  BRA `(.L_x_112) ;  /* 0xffffffe000687947 */ /* 0x000fea000383ffff */
.L_x_121:
[----:B--2---:R2:W4:Y:S02]  /*8ce0*/  SYNCS.PHASECHK.TRANS64.TRYWAIT P0, [R88+URZ+0x40], R3 ;  /* 0x00004003580075a7 */ /* 0x00452400080011ff */
[----:B----4-:R-:W-:Y:S05]  /*8cf0*/  @!P0 NANOSLEEP.SYNCS 0x989680 ;  /* 0x009896800000895d */ /* 0x010fea0003900000 */
[----:B------:R-:W4:Y:S02]  /*8d00*/  @!P0 SYNCS.PHASECHK.TRANS64 P0, [R88+URZ+0x40], R3 ;  /* 0x00004003580085a7 */ /* 0x000f2400080010ff */
[----:B----4-:R-:W-:Y:S05]  /*8d10*/  @!P0 BRA `(.L_x_121) ;  /* 0xfffffffc00f08947 */ /* 0x010fea000383ffff */
[----:B------:R-:W-:Y:S05]  /*8d20*/  BRA `(.L_x_120) ;  /* 0xffffffe800747947 */ /* 0x000fea000383ffff */
        .weak           $__internal_0_$__cuda_sm10x_tcgen05_guardrail_trap_col_being_dealloced_not_returned_by_alloc
        .type           $__internal_0_$__cuda_sm10x_tcgen05_guardrail_trap_col_being_dealloced_not_returned_by_alloc,@function
        .size           $__internal_0_$__cuda_sm10x_tcgen05_guardrail_trap_col_being_dealloced_not_returned_by_alloc,($__internal_1_$__cuda_sm10x_tcgen05_guardrail_trap_phase_invalid_during_alloc - $__internal_0_$__cuda_sm10x_tcgen05_guardrail_trap_col_being_dealloced_not_returned_by_alloc)
$__internal_0_$__cuda_sm10x_tcgen05_guardrail_trap_col_being_dealloced_not_returned_by_alloc:
[----:B------:R-:W-:Y:S05]  /*8d30*/  BPT.TRAP 0x1 ;  /* 0x000000040000795c */ /* 0x000fea0000300000 */
[----:B------:R-:W-:-:S04]  /*8d40*/  HFMA2 R3, -RZ, RZ, 0, 0 ;  /* 0x00000000ff037431 */ /* 0x000fc800000001ff */
[----:B------:R-:W-:Y:S05]  /*8d50*/  RET.REL.NODEC R2 `(_ZN7cutlass13device_kernelINS_4gemm6kernel13GemmUniversalIN4cute5tupleIJiiiiEEENS1_10collective13CollectiveMmaINS1_35MainloopSm100TmaUmmaWarpSpecializedILi4ELi2ELi4ENS5_IJNS4_1CILi1EEESB_SB_EEEEENS5_IJNSA_ILi64EEENSA_ILi128EEESF_EEENS_10bfloat16_tENS5_IJlSB_lEEESH_SI_NS4_8TiledMMAINS4_8MMA_AtomIJNS4_20SM100_MMA_F16BF16_SSISH_SH_fLi64ELi128ELNS4_4UMMA5MajorE0ELSN_0ELNSM_7ScaleInE0ELSO_0EEEEEENS4_6LayoutISC_NS5_IJNSA_ILi0EEESS_SS_EEEEENS5_IJNS4_10UnderscoreESV_SV_EEEEENS4_13SM90_TMA_LOADENS4_14ComposedLayoutINS4_7SwizzleILi3ELi4ELi3EEENS4_18smem_ptr_flag_bitsILi16EEENSR_INS5_IJNSA_ILi8EEESE_EEENS5_IJSE_SB_EEEEEEEvNS4_8identityESY_S18_vS19_EENS_8epilogue10collective18CollectiveEpilogueINS1B_23Sm100TmaWarpSpecializedILi4ELi2ELi16ELb1ELb0EEEJSG_NS5_IJNSR_ISE_SB_EENSR_INSA_ILi32EEESB_EEEEESH_SI_SH_SI_NS1B_6fusion15FusionCallbacksIS1F_NS1K_17LinearCombinationISH_fSH_fLNS_15FloatRoundStyleE2EEESG_S1J_JEEENS4_5SM1004TMEM4LOAD26SM100_TMEM_LOAD_16dp256b4xESY_NSZ_INS10_ILi2ELi4ELi3EEES13_NSR_INS5_IJS14_S1H_EEENS5_IJS1H_SB_EEEEEEENS4_17SM75_U32x4_LDSM_NENS4_14SM90_TMA_STOREES1Y_NS4_17SM90_U32x4_STSM_NENS4_39AutoVectorizingCopyWithAssumedAlignmentILi128EEEEEEvvEEEEvNT_6ParamsE) ;  /* 0xffffff7002a87950 */ /* 0x000fea0003c3ffff */
        .weak           $__internal_1_$__cuda_sm10x_tcgen05_guardrail_trap_phase_invalid_during_alloc
        .type           $__internal_1_$__cuda_sm10x_tcgen05_guardrail_trap_phase_invalid_during_alloc,@function
        .size           $__internal_1_$__cuda_sm10x_tcgen05_guardrail_trap_phase_invalid_during_alloc,($__internal_2_$__cuda_sm10x_tcgen05_guardrail_trap_unallocated_columns_being_dealloced - $__internal_1_$__cuda_sm10x_tcgen05_guardrail_trap_phase_invalid_during_alloc)
$__internal_1_$__cuda_sm10x_tcgen05_guardrail_trap_phase_invalid_during_alloc:
[----:B------:R-:W-:Y:S05]  /*8d60*/  BPT.TRAP 0x1 ;  /* 0x000000040000795c */ /* 0x000fea0000300000 */
[----:B------:R-:W-:-:S04]  /*8d70*/  MOV R3, 0x0 ;  /* 0x0000000000037802 */ /* 0x000fc80000000f00 */
[----:B------:R-:W-:Y:S05]  /*8d80*/  RET.REL.NODEC R2 `(_ZN7cutlass13device_kernelINS_4gemm6kernel13GemmUniversalIN4cute5tupleIJiiiiEEENS1_10collective13CollectiveMmaINS1_35MainloopSm100TmaUmmaWarpSpecializedILi4ELi2ELi4ENS5_IJNS4_1CILi1EEESB_SB_EEEEENS5_IJNSA_ILi64EEENSA_ILi128EEESF_EEENS_10bfloat16_tENS5_IJlSB_lEEESH_SI_NS4_8TiledMMAINS4_8MMA_AtomIJNS4_20SM100_MMA_F16BF16_SSISH_SH_fLi64ELi128ELNS4_4UMMA5MajorE0ELSN_0ELNSM_7ScaleInE0ELSO_0EEEEEENS4_6LayoutISC_NS5_IJNSA_ILi0EEESS_SS_EEEEENS5_IJNS4_10UnderscoreESV_SV_EEEEENS4_13SM90_TMA_LOADENS4_14ComposedLayoutINS4_7SwizzleILi3ELi4ELi3EEENS4_18smem_ptr_flag_bitsILi16EEENSR_INS5_IJNSA_ILi8EEESE_EEENS5_IJSE_SB_EEEEEEEvNS4_8identityESY_S18_vS19_EENS_8epilogue10collective18CollectiveEpilogueINS1B_23Sm100TmaWarpSpecializedILi4ELi2ELi16ELb1ELb0EEEJSG_NS5_IJNSR_ISE_SB_EENSR_INSA_ILi32EEESB_EEEEESH_SI_SH_SI_NS1B_6fusion15FusionCallbacksIS1F_NS1K_17LinearCombinationISH_fSH_fLNS_15FloatRoundStyleE2EEESG_S1J_JEEENS4_5SM1004TMEM4LOAD26SM100_TMEM_LOAD_16dp256b4xESY_NSZ_INS10_ILi2ELi4ELi3EEES13_NSR_INS5_IJS14_S1H_EEENS5_IJS1H_SB_EEEEEEENS4_17SM75_U32x4_LDSM_NENS4_14SM90_TMA_STOREES1Y_NS4_17SM90_U32x4_STSM_NENS4_39AutoVectorizingCopyWithAssumedAlignmentILi128EEEEEEvvEEEEvNT_6ParamsE) ;  /* 0xffffff70029c7950 */ /* 0x000fea0003c3ffff */
        .weak           $__internal_2_$__cuda_sm10x_tcgen05_guardrail_trap_unallocated_columns_being_dealloced
        .type           $__internal_2_$__cuda_sm10x_tcgen05_guardrail_trap_unallocated_columns_being_dealloced,@function
        .size           $__internal_2_$__cuda_sm10x_tcgen05_guardrail_trap_unallocated_columns_being_dealloced,(.L_x_176 - $__internal_2_$__cuda_sm10x_tcgen05_guardrail_trap_unallocated_columns_being_dealloced)
$__internal_2_$__cuda_sm10x_tcgen05_guardrail_trap_unallocated_columns_being_dealloced:
[----:B------:R-:W-:Y:S05]  /*8d90*/  BPT.TRAP 0x1 ;  /* 0x000000040000795c */ /* 0x000fea0000300000 */
[----:B------:R-:W-:-:S04]  /*8da0*/  HFMA2 R3, -RZ, RZ, 0, 0 ;  /* 0x00000000ff037431 */ /* 0x000fc800000001ff */
[----:B------:R-:W-:Y:S05]  /*8db0*/  RET.REL.NODEC R2 `(_ZN7cutlass13device_kernelINS_4gemm6kernel13GemmUniversalIN4cute5tupleIJiiiiEEENS1_10collective13CollectiveMmaINS1_35MainloopSm100TmaUmmaWarpSpecializedILi4ELi2ELi4ENS5_IJNS4_1CILi1EEESB_SB_EEEEENS5_IJNSA_ILi64EEENSA_ILi128EEESF_EEENS_10bfloat16_tENS5_IJlSB_lEEESH_SI_NS4_8TiledMMAINS4_8MMA_AtomIJNS4_20SM100_MMA_F16BF16_SSISH_SH_fLi64ELi128ELNS4_4UMMA5MajorE0ELSN_0ELNSM_7ScaleInE0ELSO_0EEEEEENS4_6LayoutISC_NS5_IJNSA_ILi0EEESS_SS_EEEEENS5_IJNS4_10UnderscoreESV_SV_EEEEENS4_13SM90_TMA_LOADENS4_14ComposedLayoutINS4_7SwizzleILi3ELi4ELi3EEENS4_18smem_ptr_flag_bitsILi16EEENSR_INS5_IJNSA_ILi8EEESE_EEENS5_IJSE_SB_EEEEEEEvNS4_8identityESY_S18_vS19_EENS_8epilogue10collective18CollectiveEpilogueINS1B_23Sm100TmaWarpSpecializedILi4ELi2ELi16ELb1ELb0EEEJSG_NS5_IJNSR_ISE_SB_EENSR_INSA_ILi32EEESB_EEEEESH_SI_SH_SI_NS1B_6fusion15FusionCallbacksIS1F_NS1K_17LinearCombinationISH_fSH_fLNS_15FloatRoundStyleE2EEESG_S1J_JEEENS4_5SM1004TMEM4LOAD26SM100_TMEM_LOAD_16dp256b4xESY_NSZ_INS10_ILi2ELi4ELi3EEES13_NSR_INS5_IJS14_S1H_EEENS5_IJS1H_SB_EEEEEEENS4_17SM75_U32x4_LDSM_NENS4_14SM90_TMA_STOREES1Y_NS4_17SM90_U32x4_STSM_NENS4_39AutoVectorizingCopyWithAssumedAlignmentILi128EEEEEEvvEEEEvNT_6ParamsE) ;  /* 0xffffff7002907950 */ /* 0x000fea0003c3ffff */
.L_x_175:
[----:B------:R-:W-:-:S00]  /*8dc0*/  BRA `(.L_x_175) ;  /* 0xfffffffc00fc7947 */ /* 0x000fc0000383ffff */
[----:B------:R-:W-:-:S00]  /*8dd0*/  NOP ;  /* 0x0000000000007918 */ /* 0x000fc00000000000 */
        /* <DEDUP_REMOVED lines=10> */
.L_x_176:


//--------------------- .nv.global.init           --------------------------
	.section	.nv.global.init,"aw",@progbits
.nv.global.init:
	.type		$str$27,@object
	.size		$str$27,($str$28 - $str$27)
$str$27:
        /*0000*/ 	.byte	0x28, 0x61, 0x64, 0x64, 0x72, 0x65, 0x73, 0x73, 0x20, 0x26, 0x20, 0x6d, 0x61, 0x73, 0x6b, 0x29
        /*0010*/ 	.byte	0x20, 0x3d, 0x3d, 0x20, 0x30, 0x00
	.type		$str$28,@object
	.size		$str$28,($str$26 - $str$28)
$str$28:
        /*0016*/ 	.byte	0x2f, 0x74, 0x6d, 0x70, 0x2f, 0x63, 0x75, 0x74, 0x6c, 0x61, 0x73, 0x73, 0x5f, 0x73, 0x77, 0x65
        /*0026*/ 	.byte	0x65, 0x70, 0x5f, 0x73, 0x72, 0x63, 0x2f, 0x69, 0x6e, 0x63, 0x6c, 0x75, 0x64, 0x65, 0x2f, 0x63
        /*0036*/ 	.byte	0x75, 0x74, 0x65, 0x2f, 0x70, 0x6f, 0x69, 0x6e, 0x74, 0x65, 0x72, 0x5f, 0x66, 0x6c, 0x61, 0x67
        /*0046*/ 	.byte	0x67, 0x65, 0x64, 0x2e, 0x68, 0x70, 0x70, 0x00
	.type		$str$26,@object
	.size		$str$26,($str$25 - $str$26)
$str$26:
        /*004e*/ 	.byte	0x2f, 0x74, 0x6d, 0x70, 0x2f, 0x63, 0x75, 0x74, 0x6c, 0x61, 0x73, 0x73, 0x5f, 0x73, 0x77, 0x65
        /*005e*/ 	.byte	0x65, 0x70, 0x5f, 0x73, 0x72, 0x63, 0x2f, 0x69, 0x6e, 0x63, 0x6c, 0x75, 0x64, 0x65, 0x2f, 0x63
        /*006e*/ 	.byte	0x75, 0x74, 0x65, 0x2f, 0x61, 0x74, 0x6f, 0x6d, 0x2f, 0x63, 0x6f, 0x70, 0x79, 0x5f, 0x74, 0x72
        /*007e*/ 	.byte	0x61, 0x69, 0x74, 0x73, 0x5f, 0x73, 0x6d, 0x31, 0x30, 0x30, 0x2e, 0x68, 0x70, 0x70, 0x00
	.type		$str$25,@object
	.size		$str$25,(__unnamed_1 - $str$25)
$str$25:
        /*008d*/ 	.byte	0x28, 0x28, 0x75, 0x69, 0x6e, 0x74, 0x33, 0x32, 0x5f, 0x74, 0x28, 0x74, 0x68, 0x72, 0x65, 0x61
        /*009d*/ 	.byte	0x64, 0x49, 0x64, 0x78, 0x2e, 0x78, 0x29, 0x20, 0x2f, 0x20, 0x33, 0x32, 0x29, 0x20, 0x25, 0x20
        /*00ad*/ 	.byte	0x34, 0x29, 0x20, 0x3d, 0x3d, 0x20, 0x28, 0x28, 0x28, 0x74, 0x6d, 0x65, 0x6d, 0x5f, 0x61, 0x64
        /*00bd*/ 	.byte	0x64, 0x72, 0x20, 0x3e, 0x3e, 0x20, 0x31, 0x36, 0x29, 0x20, 0x2f, 0x20, 0x33, 0x32, 0x29, 0x20
        /*00cd*/ 	.byte	0x25, 0x20, 0x34, 0x29, 0x00
	.type		__unnamed_1,@object
	.size		__unnamed_1,(__unnamed_2 - __unnamed_1)
__unnamed_1:
        /*00d2*/ 	.byte	0x61, 0x75, 0x74, 0x6f, 0x20, 0x63, 0x75, 0x74, 0x65, 0x3a, 0x3a, 0x61, 0x73, 0x5f, 0x70, 0x6f
        /* <DEDUP_REMOVED lines=24> */
        /*0262*/ 	.byte	0x30, 0x34, 0x38, 0x3e, 0x3e, 0x3e, 0x3e, 0x5d, 0x00
	.type		__unnamed_2,@object
	.size		__unnamed_2,(.L_2 - __unnamed_2)
__unnamed_2:
        /* <DEDUP_REMOVED lines=45> */
        /*053b*/ 	.byte	0x3e, 0x3e, 0x3e, 0x5d, 0x00
.L_2:


//--------------------- .nv.shared._ZN7cutlass13device_kernelINS_4gemm6kernel13GemmUniversalIN4cute5tupleIJiiiiEEENS1_10collective13CollectiveMmaINS1_35MainloopSm100TmaUmmaWarpSpecializedILi4ELi2ELi4ENS5_IJNS4_1CILi1EEESB_SB_EEEEENS5_IJNSA_ILi64EEENSA_ILi128EEESF_EEENS_10bfloat16_tENS5_IJlSB_lEEESH_SI_NS4_8TiledMMAINS4_8MMA_AtomIJNS4_20SM100_MMA_F16BF16_SSISH_SH_fLi64ELi128ELNS4_4UMMA5MajorE0ELSN_0ELNSM_7ScaleInE0ELSO_0EEEEEENS4_6LayoutISC_NS5_IJNSA_ILi0EEESS_SS_EEEEENS5_IJNS4_10UnderscoreESV_SV_EEEEENS4_13SM90_TMA_LOADENS4_14ComposedLayoutINS4_7SwizzleILi3ELi4ELi3EEENS4_18smem_ptr_flag_bitsILi16EEENSR_INS5_IJNSA_ILi8EEESE_EEENS5_IJSE_SB_EEEEEEEvNS4_8identityESY_S18_vS19_EENS_8epilogue10collective18CollectiveEpilogueINS1B_23Sm100TmaWarpSpecializedILi4ELi2ELi16ELb1ELb0EEEJSG_NS5_IJNSR_ISE_SB_EENSR_INSA_ILi32EEESB_EEEEESH_SI_SH_SI_NS1B_6fusion15FusionCallbacksIS1F_NS1K_17LinearCombinationISH_fSH_fLNS_15FloatRoundStyleE2EEESG_S1J_JEEENS4_5SM1004TMEM4LOAD26SM100_TMEM_LOAD_16dp256b4xESY_NSZ_INS10_ILi2ELi4ELi3EEES13_NSR_INS5_IJS14_S1H_EEENS5_IJS1H_SB_EEEEEEENS4_17SM75_U32x4_LDSM_NENS4_14SM90_TMA_STOREES1Y_NS4_17SM90_U32x4_STSM_NENS4_39AutoVectorizingCopyWithAssumedAlignmentILi128EEEEEEvvEEEEvNT_6ParamsE --------------------------
	.section	.nv.shared._ZN7cutlass13device_kernelINS_4gemm6kernel13GemmUniversalIN4cute5tupleIJiiiiEEENS1_10collective13CollectiveMmaINS1_35MainloopSm100TmaUmmaWarpSpecializedILi4ELi2ELi4ENS5_IJNS4_1CILi1EEESB_SB_EEEEENS5_IJNSA_ILi64EEENSA_ILi128EEESF_EEENS_10bfloat16_tENS5_IJlSB_lEEESH_SI_NS4_8TiledMMAINS4_8MMA_AtomIJNS4_20SM100_MMA_F16BF16_SSISH_SH_fLi64ELi128ELNS4_4UMMA5MajorE0ELSN_0ELNSM_7ScaleInE0ELSO_0EEEEEENS4_6LayoutISC_NS5_IJNSA_ILi0EEESS_SS_EEEEENS5_IJNS4_10UnderscoreESV_SV_EEEEENS4_13SM90_TMA_LOADENS4_14ComposedLayoutINS4_7SwizzleILi3ELi4ELi3EEENS4_18smem_ptr_flag_bitsILi16EEENSR_INS5_IJNSA_ILi8EEESE_EEENS5_IJSE_SB_EEEEEEEvNS4_8identityESY_S18_vS19_EENS_8epilogue10collective18CollectiveEpilogueINS1B_23Sm100TmaWarpSpecializedILi4ELi2ELi16ELb1ELb0EEEJSG_NS5_IJNSR_ISE_SB_EENSR_INSA_ILi32EEESB_EEEEESH_SI_SH_SI_NS1B_6fusion15FusionCallbacksIS1F_NS1K_17LinearCombinationISH_fSH_fLNS_15FloatRoundStyleE2EEESG_S1J_JEEENS4_5SM1004TMEM4LOAD26SM100_TMEM_LOAD_16dp256b4xESY_NSZ_INS10_ILi2ELi4ELi3EEES13_NSR_INS5_IJS14_S1H_EEENS5_IJS1H_SB_EEEEEEENS4_17SM75_U32x4_LDSM_NENS4_14SM90_TMA_STOREES1Y_NS4_17SM90_U32x4_STSM_NENS4_39AutoVectorizingCopyWithAssumedAlignmentILi128EEEEEEvvEEEEvNT_6ParamsE,"aw",@nobits
	.sectionflags	@""
	.align	16
	.zero		1024


//--------------------- .nv.shared.reserved.0     --------------------------
	.section	.nv.shared.reserved.0,"aw",@nobits
	.weak		__nv_reservedSMEM_offset_0_alias
	.size		__nv_reservedSMEM_offset_0_alias, 0, 64
	.other		__nv_reservedSMEM_offset_0_alias,@"STO_CUDA_RESERVED_SHARED STV_DEFAULT"
__nv_reservedSMEM_offset_0_alias:
	.zero		0
.nv.shared.reserved.0:
	.zero		64
	.weak		__nv_reservedSMEM_tcgen05_partition
	.type		__nv_reservedSMEM_tcgen05_partition,@object
	.size		__nv_reservedSMEM_tcgen05_partition,(.L_0 - __nv_reservedSMEM_tcgen05_partition)
__nv_reservedSMEM_tcgen05_partition:
	.zero		32
.L_0:


//--------------------- .nv.global                --------------------------
	.section	.nv.global,"aw",@nobits
.nv.global:
	.type		_ZN39_INTERNAL_70c1e767_4_k_cu_7568e36b_78354cute1_E,@object
	.size		_ZN39_INTERNAL_70c1e767_4_k_cu_7568e36b_78354cute1_E,(_ZN39_INTERNAL_70c1e767_4_k_cu_7568e36b_78354cuda3std3__45__cpo6cbeginE - _ZN39_INTERNAL_70c1e767_4_k_cu_7568e36b_78354cute1_E)
_ZN39_INTERNAL_70c1e767_4_k_cu_7568e36b_78354cute1_E:
	.zero		1
	.type		_ZN39_INTERNAL_70c1e767_4_k_cu_7568e36b_78354cuda3std3__45__cpo6cbeginE,@object
	.size		_ZN39_INTERNAL_70c1e767_4_k_cu_7568e36b_78354cuda3std3__45__cpo6cbeginE,(_ZN39_INTERNAL_70c1e767_4_k_cu_7568e36b_78354cuda3std3__48in_placeE - _ZN39_INTERNAL_70c1e767_4_k_cu_7568e36b_78354cuda3std3__45__cpo6cbeginE)
_ZN39_INTERNAL_70c1e767_4_k_cu_7568e36b_78354cuda3std3__45__cpo6cbeginE:
	.zero		1
	.type		_ZN39_INTERNAL_70c1e767_4_k_cu_7568e36b_78354cuda3std3__48in_placeE,@object
	.size		_ZN39_INTERNAL_70c1e767_4_k_cu_7568e36b_78354cuda3std3__48in_placeE,(_ZN39_INTERNAL_70c1e767_4_k_cu_7568e36b_78354cuda3std6ranges3__45__cpo9iter_moveE - _ZN39_INTERNAL_70c1e767_4_k_cu_7568e36b_78354cuda3std3__48in_placeE)
_ZN39_INTERNAL_70c1e767_4_k_cu_7568e36b_78354cuda3std3__48in_placeE:
	.zero		1
	.type		_ZN39_INTERNAL_70c1e767_4_k_cu_7568e36b_78354cuda3std6ranges3__45__cpo9iter_moveE,@object
	.size		_ZN39_INTERNAL_70c1e767_4_k_cu_7568e36b_78354cuda3std6ranges3__45__cpo9iter_moveE,(_ZN39_INTERNAL_70c1e767_4_k_cu_7568e36b_78354cuda3std3__45__cpo5beginE - _ZN39_INTERNAL_70c1e767_4_k_cu_7568e36b_78354cuda3std6ranges3__45__cpo9iter_moveE)
_ZN39_INTERNAL_70c1e767_4_k_cu_7568e36b_78354cuda3std6ranges3__45__cpo9iter_moveE:
	.zero		1
	.type		_ZN39_INTERNAL_70c1e767_4_k_cu_7568e36b_78354cuda3std3__45__cpo5beginE,@object
	.size		_ZN39_INTERNAL_70c1e767_4_k_cu_7568e36b_78354cuda3std3__45__cpo5beginE,(_ZN39_INTERNAL_70c1e767_4_k_cu_7568e36b_78354cuda3std3__441_GLOBAL__N__70c1e767_4_k_cu_7568e36b_78356ignoreE - _ZN39_INTERNAL_70c1e767_4_k_cu_7568e36b_78354cuda3std3__45__cpo5beginE)
_ZN39_INTERNAL_70c1e767_4_k_cu_7568e36b_78354cuda3std3__45__cpo5beginE:
	.zero		1
	.type		_ZN39_INTERNAL_70c1e767_4_k_cu_7568e36b_78354cuda3std3__441_GLOBAL__N__70c1e767_4_k_cu_7568e36b_78356ignoreE,@object
	.size		_ZN39_INTERNAL_70c1e767_4_k_cu_7568e36b_78354cuda3std3__441_GLOBAL__N__70c1e767_4_k_cu_7568e36b_78356ignoreE,(_ZN39_INTERNAL_70c1e767_4_k_cu_7568e36b_78354cute7productE - _ZN39_INTERNAL_70c1e767_4_k_cu_7568e36b_78354cuda3std3__441_GLOBAL__N__70c1e767_4_k_cu_7568e36b_78356ignoreE)
_ZN39_INTERNAL_70c1e767_4_k_cu_7568e36b_78354cuda3std3__441_GLOBAL__N__70c1e767_4_k_cu_7568e36b_78356ignoreE:
	.zero		1
	.type		_ZN39_INTERNAL_70c1e767_4_k_cu_7568e36b_78354cute7productE,@object
	.size		_ZN39_INTERNAL_70c1e767_4_k_cu_7568e36b_78354cute7productE,(_ZN39_INTERNAL_70c1e767_4_k_cu_7568e36b_78354cuda3std3__45__cpo3endE - _ZN39_INTERNAL_70c1e767_4_k_cu_7568e36b_78354cute7productE)
_ZN39_INTERNAL_70c1e767_4_k_cu_7568e36b_78354cute7productE:
	.zero		1
	.type		_ZN39_INTERNAL_70c1e767_4_k_cu_7568e36b_78354cuda3std3__45__cpo3endE,@object
	.size		_ZN39_INTERNAL_70c1e767_4_k_cu_7568e36b_78354cuda3std3__45__cpo3endE,(_ZN39_INTERNAL_70c1e767_4_k_cu_7568e36b_78354cuda3std3__419piecewise_constructE - _ZN39_INTERNAL_70c1e767_4_k_cu_7568e36b_78354cuda3std3__45__cpo3endE)
_ZN39_INTERNAL_70c1e767_4_k_cu_7568e36b_78354cuda3std3__45__cpo3endE:
	.zero		1
	.type		_ZN39_INTERNAL_70c1e767_4_k_cu_7568e36b_78354cuda3std3__419piecewise_constructE,@object
	.size		_ZN39_INTERNAL_70c1e767_4_k_cu_7568e36b_78354cuda3std3__419piecewise_constructE,(_ZN39_INTERNAL_70c1e767_4_k_cu_7568e36b_78354cuda3std3__45__cpo4cendE - _ZN39_INTERNAL_70c1e767_4_k_cu_7568e36b_78354cuda3std3__419piecewise_constructE)
_ZN39_INTERNAL_70c1e767_4_k_cu_7568e36b_78354cuda3std3__419piecewise_constructE:
	.zero		1
	.type		_ZN39_INTERNAL_70c1e767_4_k_cu_7568e36b_78354cuda3std3__45__cpo4cendE,@object
	.size		_ZN39_INTERNAL_70c1e767_4_k_cu_7568e36b_78354cuda3std3__45__cpo4cendE,(_ZN39_INTERNAL_70c1e767_4_k_cu_7568e36b_78354cuda3std6ranges3__45__cpo4swapE - _ZN39_INTERNAL_70c1e767_4_k_cu_7568e36b_78354cuda3std3__45__cpo4cendE)
_ZN39_INTERNAL_70c1e767_4_k_cu_7568e36b_78354cuda3std3__45__cpo4cendE:
	.zero		1
	.type		_ZN39_INTERNAL_70c1e767_4_k_cu_7568e36b_78354cuda3std6ranges3__45__cpo4swapE,@object
	.size		_ZN39_INTERNAL_70c1e767_4_k_cu_7568e36b_78354cuda3std6ranges3__45__cpo4swapE,(.L_10 - _ZN39_INTERNAL_70c1e767_4_k_cu_7568e36b_78354cuda3std6ranges3__45__cpo4swapE)
_ZN39_INTERNAL_70c1e767_4_k_cu_7568e36b_78354cuda3std6ranges3__45__cpo4swapE:
	.zero		1
.L_10:


//--------------------- .nv.constant0._ZN7cutlass13device_kernelINS_4gemm6kernel13GemmUniversalIN4cute5tupleIJiiiiEEENS1_10collective13CollectiveMmaINS1_35MainloopSm100TmaUmmaWarpSpecializedILi4ELi2ELi4ENS5_IJNS4_1CILi1EEESB_SB_EEEEENS5_IJNSA_ILi64EEENSA_ILi128EEESF_EEENS_10bfloat16_tENS5_IJlSB_lEEESH_SI_NS4_8TiledMMAINS4_8MMA_AtomIJNS4_20SM100_MMA_F16BF16_SSISH_SH_fLi64ELi128ELNS4_4UMMA5MajorE0ELSN_0ELNSM_7ScaleInE0ELSO_0EEEEEENS4_6LayoutISC_NS5_IJNSA_ILi0EEESS_SS_EEEEENS5_IJNS4_10UnderscoreESV_SV_EEEEENS4_13SM90_TMA_LOADENS4_14ComposedLayoutINS4_7SwizzleILi3ELi4ELi3EEENS4_18smem_ptr_flag_bitsILi16EEENSR_INS5_IJNSA_ILi8EEESE_EEENS5_IJSE_SB_EEEEEEEvNS4_8identityESY_S18_vS19_EENS_8epilogue10collective18CollectiveEpilogueINS1B_23Sm100TmaWarpSpecializedILi4ELi2ELi16ELb1ELb0EEEJSG_NS5_IJNSR_ISE_SB_EENSR_INSA_ILi32EEESB_EEEEESH_SI_SH_SI_NS1B_6fusion15FusionCallbacksIS1F_NS1K_17LinearCombinationISH_fSH_fLNS_15FloatRoundStyleE2EEESG_S1J_JEEENS4_5SM1004TMEM4LOAD26SM100_TMEM_LOAD_16dp256b4xESY_NSZ_INS10_ILi2ELi4ELi3EEES13_NSR_INS5_IJS14_S1H_EEENS5_IJS1H_SB_EEEEEEENS4_17SM75_U32x4_LDSM_NENS4_14SM90_TMA_STOREES1Y_NS4_17SM90_U32x4_STSM_NENS4_39AutoVectorizingCopyWithAssumedAlignmentILi128EEEEEEvvEEEEvNT_6ParamsE --------------------------
	.section	.nv.constant0._ZN7cutlass13device_kernelINS_4gemm6kernel13GemmUniversalIN4cute5tupleIJiiiiEEENS1_10collective13CollectiveMmaINS1_35MainloopSm100TmaUmmaWarpSpecializedILi4ELi2ELi4ENS5_IJNS4_1CILi1EEESB_SB_EEEEENS5_IJNSA_ILi64EEENSA_ILi128EEESF_EEENS_10bfloat16_tENS5_IJlSB_lEEESH_SI_NS4_8TiledMMAINS4_8MMA_AtomIJNS4_20SM100_MMA_F16BF16_SSISH_SH_fLi64ELi128ELNS4_4UMMA5MajorE0ELSN_0ELNSM_7ScaleInE0ELSO_0EEEEEENS4_6LayoutISC_NS5_IJNSA_ILi0EEESS_SS_EEEEENS5_IJNS4_10UnderscoreESV_SV_EEEEENS4_13SM90_TMA_LOADENS4_14ComposedLayoutINS4_7SwizzleILi3ELi4ELi3EEENS4_18smem_ptr_flag_bitsILi16EEENSR_INS5_IJNSA_ILi8EEESE_EEENS5_IJSE_SB_EEEEEEEvNS4_8identityESY_S18_vS19_EENS_8epilogue10collective18CollectiveEpilogueINS1B_23Sm100TmaWarpSpecializedILi4ELi2ELi16ELb1ELb0EEEJSG_NS5_IJNSR_ISE_SB_EENSR_INSA_ILi32EEESB_EEEEESH_SI_SH_SI_NS1B_6fusion15FusionCallbacksIS1F_NS1K_17LinearCombinationISH_fSH_fLNS_15FloatRoundStyleE2EEESG_S1J_JEEENS4_5SM1004TMEM4LOAD26SM100_TMEM_LOAD_16dp256b4xESY_NSZ_INS10_ILi2ELi4ELi3EEES13_NSR_INS5_IJS14_S1H_EEENS5_IJS1H_SB_EEEEEEENS4_17SM75_U32x4_LDSM_NENS4_14SM90_TMA_STOREES1Y_NS4_17SM90_U32x4_STSM_NENS4_39AutoVectorizingCopyWithAssumedAlignmentILi128EEEEEEvvEEEEvNT_6ParamsE,"a",@progbits
	.sectionflags	@""
	.align	4
.nv.constant0._ZN7cutlass13device_kernelINS_4gemm6kernel13GemmUniversalIN4cute5tupleIJiiiiEEENS1_10collective13CollectiveMmaINS1_35MainloopSm100TmaUmmaWarpSpecializedILi4ELi2ELi4ENS5_IJNS4_1CILi1EEESB_SB_EEEEENS5_IJNSA_ILi64EEENSA_ILi128EEESF_EEENS_10bfloat16_tENS5_IJlSB_lEEESH_SI_NS4_8TiledMMAINS4_8MMA_AtomIJNS4_20SM100_MMA_F16BF16_SSISH_SH_fLi64ELi128ELNS4_4UMMA5MajorE0ELSN_0ELNSM_7ScaleInE0ELSO_0EEEEEENS4_6LayoutISC_NS5_IJNSA_ILi0EEESS_SS_EEEEENS5_IJNS4_10UnderscoreESV_SV_EEEEENS4_13SM90_TMA_LOADENS4_14ComposedLayoutINS4_7SwizzleILi3ELi4ELi3EEENS4_18smem_ptr_flag_bitsILi16EEENSR_INS5_IJNSA_ILi8EEESE_EEENS5_IJSE_SB_EEEEEEEvNS4_8identityESY_S18_vS19_EENS_8epilogue10collective18CollectiveEpilogueINS1B_23Sm100TmaWarpSpecializedILi4ELi2ELi16ELb1ELb0EEEJSG_NS5_IJNSR_ISE_SB_EENSR_INSA_ILi32EEESB_EEEEESH_SI_SH_SI_NS1B_6fusion15FusionCallbacksIS1F_NS1K_17LinearCombinationISH_fSH_fLNS_15FloatRoundStyleE2EEESG_S1J_JEEENS4_5SM1004TMEM4LOAD26SM100_TMEM_LOAD_16dp256b4xESY_NSZ_INS10_ILi2ELi4ELi3EEES13_NSR_INS5_IJS14_S1H_EEENS5_IJS1H_SB_EEEEEEENS4_17SM75_U32x4_LDSM_NENS4_14SM90_TMA_STOREES1Y_NS4_17SM90_U32x4_STSM_NENS4_39AutoVectorizingCopyWithAssumedAlignmentILi128EEEEEEvvEEEEvNT_6ParamsE:
	.zero		2944


//--------------------- SYMBOLS --------------------------

	.type		.nv.reservedSmem.offset0,@object
	.size		.nv.reservedSmem.offset0,0x4
	.type		.nv.reservedSmem.cap,@object
	.size		.nv.reservedSmem.cap,0x4
	.type		__assertfail,@function
